	.target	sm_90a

	.elftype	@"ET_EXEC"


//--------------------- .note.nv.tkinfo           --------------------------
	.section	.note.nv.tkinfo,"",@"SHT_NOTE"
	.sectionflags	@"SHF_NOTE_NV_TKINFO"
	.tkinfo
        /*0018*/ 	.word	0x00000002
        /*0030*/ 	.string	""
        /*0030*/ 	.string	"ptxas"
        /*0030*/ 	.string	"Cuda compilation tools, release 13.0, V13.0.88"
        /*0030*/ 	.string	"Build cuda_13.0.r13.0/compiler.36424714_0"
        /*0030*/ 	.string	"-arch sm_90a -m 64 "



//--------------------- .note.nv.cuinfo           --------------------------
	.section	.note.nv.cuinfo,"",@"SHT_NOTE"
	.sectionflags	@"SHF_NOTE_NV_CUINFO"
        /*0018*/ 	.short	0x0002
        /*001a*/ 	.short	0x005a
        /*001c*/ 	.short	0x0082
	.zero		2


//--------------------- .nv.info                  --------------------------
	.section	.nv.info,"",@"SHT_CUDA_INFO"
	.align	4


	//----- nvinfo : EIATTR_REGCOUNT
	.align		4
        /*0000*/ 	.byte	0x04, 0x2f
        /*0002*/ 	.short	(.L_12 - .L_11)
	.align		4
.L_11:
        /*0004*/ 	.word	index@(_ZN7cutlass13device_kernelINS_4gemm6kernel13GemmUniversalIN4cute5tupleIJiiiiEEENS1_10collective13CollectiveMmaINS1_37MainloopSm90TmaGmmaWarpSpecializedFP8ILi2ENS5_IJNS4_1CILi1EEESB_SB_EEENS1_35KernelTmaWarpSpecializedCooperativeEEENS5_IJNSA_ILi256EEENSA_ILi80EEESF_EEENS_12float_e4m3_tENS5_IJlSB_lEEESI_SJ_NS4_8TiledMMAINS4_8MMA_AtomIJNS4_4SM904GMMA30MMA_64x16x32_F32E4M3E4M3_SS_TNILNSN_7ScaleInE1ELSP_1EEEEEENS4_6LayoutINS5_IJNSA_ILi2EEESB_SB_EEENS5_IJSB_NSA_ILi0EEESV_EEEEENS5_IJNS4_10UnderscoreESY_SY_EEEEENS4_13SM90_TMA_LOADENS4_14ComposedLayoutINS4_7SwizzleILi3ELi4ELi3EEENS4_18smem_ptr_flag_bitsILi8EEENSS_INS5_IJNSA_ILi8EEENSA_ILi128EEEEEENS5_IJS18_SB_EEEEEEEvNS4_8identityES11_S1C_vS1D_EENS_8epilogue10collective6detail29Sm90TmaWarpSpecializedAdapterINS1G_15DefaultEpilogueISI_SJ_SJ_NS1F_6thread17LinearCombinationISI_Li1EffLNS1K_9ScaleType4KindE0ELNS_15FloatRoundStyleE2ESI_EENS1_15EpilogueDefaultEEEEEvvEEEEvNT_6ParamsE)
        /*0008*/ 	.word	0x000000a8


	//----- nvinfo : EIATTR_FRAME_SIZE
	.align		4
.L_12:
        /*000c*/ 	.byte	0x04, 0x11
        /*000e*/ 	.short	(.L_14 - .L_13)
	.align		4
.L_13:
        /*0010*/ 	.word	index@(_ZN7cutlass13device_kernelINS_4gemm6kernel13GemmUniversalIN4cute5tupleIJiiiiEEENS1_10collective13CollectiveMmaINS1_37MainloopSm90TmaGmmaWarpSpecializedFP8ILi2ENS5_IJNS4_1CILi1EEESB_SB_EEENS1_35KernelTmaWarpSpecializedCooperativeEEENS5_IJNSA_ILi256EEENSA_ILi80EEESF_EEENS_12float_e4m3_tENS5_IJlSB_lEEESI_SJ_NS4_8TiledMMAINS4_8MMA_AtomIJNS4_4SM904GMMA30MMA_64x16x32_F32E4M3E4M3_SS_TNILNSN_7ScaleInE1ELSP_1EEEEEENS4_6LayoutINS5_IJNSA_ILi2EEESB_SB_EEENS5_IJSB_NSA_ILi0EEESV_EEEEENS5_IJNS4_10UnderscoreESY_SY_EEEEENS4_13SM90_TMA_LOADENS4_14ComposedLayoutINS4_7SwizzleILi3ELi4ELi3EEENS4_18smem_ptr_flag_bitsILi8EEENSS_INS5_IJNSA_ILi8EEENSA_ILi128EEEEEENS5_IJS18_SB_EEEEEEEvNS4_8identityES11_S1C_vS1D_EENS_8epilogue10collective6detail29Sm90TmaWarpSpecializedAdapterINS1G_15DefaultEpilogueISI_SJ_SJ_NS1F_6thread17LinearCombinationISI_Li1EffLNS1K_9ScaleType4KindE0ELNS_15FloatRoundStyleE2ESI_EENS1_15EpilogueDefaultEEEEEvvEEEEvNT_6ParamsE)
        /*0014*/ 	.word	0x00000000


	//----- nvinfo : EIATTR_MIN_STACK_SIZE
	.align		4
.L_14:
        /*0018*/ 	.byte	0x04, 0x12
        /*001a*/ 	.short	(.L_16 - .L_15)
	.align		4
.L_15:
        /*001c*/ 	.word	index@(_ZN7cutlass13device_kernelINS_4gemm6kernel13GemmUniversalIN4cute5tupleIJiiiiEEENS1_10collective13CollectiveMmaINS1_37MainloopSm90TmaGmmaWarpSpecializedFP8ILi2ENS5_IJNS4_1CILi1EEESB_SB_EEENS1_35KernelTmaWarpSpecializedCooperativeEEENS5_IJNSA_ILi256EEENSA_ILi80EEESF_EEENS_12float_e4m3_tENS5_IJlSB_lEEESI_SJ_NS4_8TiledMMAINS4_8MMA_AtomIJNS4_4SM904GMMA30MMA_64x16x32_F32E4M3E4M3_SS_TNILNSN_7ScaleInE1ELSP_1EEEEEENS4_6LayoutINS5_IJNSA_ILi2EEESB_SB_EEENS5_IJSB_NSA_ILi0EEESV_EEEEENS5_IJNS4_10UnderscoreESY_SY_EEEEENS4_13SM90_TMA_LOADENS4_14ComposedLayoutINS4_7SwizzleILi3ELi4ELi3EEENS4_18smem_ptr_flag_bitsILi8EEENSS_INS5_IJNSA_ILi8EEENSA_ILi128EEEEEENS5_IJS18_SB_EEEEEEEvNS4_8identityES11_S1C_vS1D_EENS_8epilogue10collective6detail29Sm90TmaWarpSpecializedAdapterINS1G_15DefaultEpilogueISI_SJ_SJ_NS1F_6thread17LinearCombinationISI_Li1EffLNS1K_9ScaleType4KindE0ELNS_15FloatRoundStyleE2ESI_EENS1_15EpilogueDefaultEEEEEvvEEEEvNT_6ParamsE)
        /*0020*/ 	.word	0x00000000
.L_16:


//--------------------- .nv.compat                --------------------------
	.section	.nv.compat,"",@"SHT_CUDA_COMPAT_INFO"
	.align	4
        /*0000*/ 	.byte	0x02, 0x09, 0x01, 0x00, 0x02, 0x02, 0x04, 0x00, 0x02, 0x05, 0x05, 0x00, 0x03, 0x07, 0x01, 0x01
        /*0010*/ 	.byte	0x02, 0x03, 0x01, 0x00, 0x02, 0x06, 0x01, 0x00, 0x04, 0x0b, 0x08, 0x00, 0x00, 0x00, 0x00, 0x00
        /*0020*/ 	.byte	0x00, 0x00, 0x00, 0x00


//--------------------- .nv.info._ZN7cutlass13device_kernelINS_4gemm6kernel13GemmUniversalIN4cute5tupleIJiiiiEEENS1_10collective13CollectiveMmaINS1_37MainloopSm90TmaGmmaWarpSpecializedFP8ILi2ENS5_IJNS4_1CILi1EEESB_SB_EEENS1_35KernelTmaWarpSpecializedCooperativeEEENS5_IJNSA_ILi256EEENSA_ILi80EEESF_EEENS_12float_e4m3_tENS5_IJlSB_lEEESI_SJ_NS4_8TiledMMAINS4_8MMA_AtomIJNS4_4SM904GMMA30MMA_64x16x32_F32E4M3E4M3_SS_TNILNSN_7ScaleInE1ELSP_1EEEEEENS4_6LayoutINS5_IJNSA_ILi2EEESB_SB_EEENS5_IJSB_NSA_ILi0EEESV_EEEEENS5_IJNS4_10UnderscoreESY_SY_EEEEENS4_13SM90_TMA_LOADENS4_14ComposedLayoutINS4_7SwizzleILi3ELi4ELi3EEENS4_18smem_ptr_flag_bitsILi8EEENSS_INS5_IJNSA_ILi8EEENSA_ILi128EEEEEENS5_IJS18_SB_EEEEEEEvNS4_8identityES11_S1C_vS1D_EENS_8epilogue10collective6detail29Sm90TmaWarpSpecializedAdapterINS1G_15DefaultEpilogueISI_SJ_SJ_NS1F_6thread17LinearCombinationISI_Li1EffLNS1K_9ScaleType4KindE0ELNS_15FloatRoundStyleE2ESI_EENS1_15EpilogueDefaultEEEEEvvEEEEvNT_6ParamsE --------------------------
	.section	.nv.info._ZN7cutlass13device_kernelINS_4gemm6kernel13GemmUniversalIN4cute5tupleIJiiiiEEENS1_10collective13CollectiveMmaINS1_37MainloopSm90TmaGmmaWarpSpecializedFP8ILi2ENS5_IJNS4_1CILi1EEESB_SB_EEENS1_35KernelTmaWarpSpecializedCooperativeEEENS5_IJNSA_ILi256EEENSA_ILi80EEESF_EEENS_12float_e4m3_tENS5_IJlSB_lEEESI_SJ_NS4_8TiledMMAINS4_8MMA_AtomIJNS4_4SM904GMMA30MMA_64x16x32_F32E4M3E4M3_SS_TNILNSN_7ScaleInE1ELSP_1EEEEEENS4_6LayoutINS5_IJNSA_ILi2EEESB_SB_EEENS5_IJSB_NSA_ILi0EEESV_EEEEENS5_IJNS4_10UnderscoreESY_SY_EEEEENS4_13SM90_TMA_LOADENS4_14ComposedLayoutINS4_7SwizzleILi3ELi4ELi3EEENS4_18smem_ptr_flag_bitsILi8EEENSS_INS5_IJNSA_ILi8EEENSA_ILi128EEEEEENS5_IJS18_SB_EEEEEEEvNS4_8identityES11_S1C_vS1D_EENS_8epilogue10collective6detail29Sm90TmaWarpSpecializedAdapterINS1G_15DefaultEpilogueISI_SJ_SJ_NS1F_6thread17LinearCombinationISI_Li1EffLNS1K_9ScaleType4KindE0ELNS_15FloatRoundStyleE2ESI_EENS1_15EpilogueDefaultEEEEEvvEEEEvNT_6ParamsE,"",@"SHT_CUDA_INFO"
	.sectionflags	@""
	.align	4


	//----- nvinfo : EIATTR_CUDA_API_VERSION
	.align		4
        /*0000*/ 	.byte	0x04, 0x37
        /*0002*/ 	.short	(.L_18 - .L_17)
.L_17:
        /*0004*/ 	.word	0x00000082


	//----- nvinfo : EIATTR_KPARAM_INFO
	.align		4
.L_18:
        /*0008*/ 	.byte	0x04, 0x17
        /*000a*/ 	.short	(.L_20 - .L_19)
.L_19:
        /*000c*/ 	.word	0x00000000
        /*0010*/ 	.short	0x0000
        /*0012*/ 	.short	0x0070
        /*0014*/ 	.byte	0x00, 0xf0, 0x01, 0x10


	//----- nvinfo : EIATTR_SPARSE_MMA_MASK
	.align		4
.L_20:
        /*0018*/ 	.byte	0x03, 0x50
        /*001a*/ 	.short	0x0000


	//----- nvinfo : EIATTR_MAXREG_COUNT
	.align		4
        /*001c*/ 	.byte	0x03, 0x1b
        /*001e*/ 	.short	0x00a8


	//----- nvinfo : EIATTR_NUM_BARRIERS
	.align		4
        /*0020*/ 	.byte	0x02, 0x4c
        /*0022*/ 	.byte	0x01
	.zero		1


	//----- nvinfo : EIATTR_MERCURY_ISA_VERSION
	.align		4
        /*0024*/ 	.byte	0x03, 0x5f
        /*0026*/ 	.short	0x0101


	//----- nvinfo : EIATTR_INT_WARP_WIDE_INSTR_OFFSETS
	.align		4
        /*0028*/ 	.byte	0x04, 0x31
        /*002a*/ 	.short	(.L_22 - .L_21)


	//   ....[0]....
.L_21:
        /*002c*/ 	.word	0x00000400


	//   ....[1]....
        /*0030*/ 	.word	0x00000410


	//   ....[2]....
        /*0034*/ 	.word	0x00000500


	//----- nvinfo : EIATTR_COOP_GROUP_MASK_REGIDS
	.align		4
.L_22:
        /*0038*/ 	.byte	0x04, 0x29
        /*003a*/ 	.short	(.L_24 - .L_23)


	//   ....[0]....
.L_23:
        /*003c*/ 	.word	0xffffffff


	//   ....[1]....
        /*0040*/ 	.word	0xffffffff


	//   ....[2]....
        /*0044*/ 	.word	0xffffffff


	//   ....[3]....
        /*0048*/ 	.word	0xffffffff


	//   ....[4]....
        /*004c*/ 	.word	0xffffffff


	//----- nvinfo : EIATTR_COOP_GROUP_INSTR_OFFSETS
	.align		4
.L_24:
        /*0050*/ 	.byte	0x04, 0x28
        /*0052*/ 	.short	(.L_26 - .L_25)


	//   ....[0]....
.L_25:
        /*0054*/ 	.word	0x00000060


	//   ....[1]....
        /*0058*/ 	.word	0x00000070


	//   ....[2]....
        /*005c*/ 	.word	0x00000190


	//   ....[3]....
        /*0060*/ 	.word	0x00000360


	//   ....[4]....
        /*0064*/ 	.word	0x00001000


	//----- nvinfo : EIATTR_REG_RECONFIG
	.align		4
.L_26:
        /*0068*/ 	.byte	0x01, 0x54
	.zero		2


	//----- nvinfo : EIATTR_MBARRIER_INSTR_OFFSETS
	.align		4
        /*006c*/ 	.byte	0x04, 0x39
        /*006e*/ 	.short	(.L_28 - .L_27)


	//   ....[0]....
.L_27:
        /*0070*/ 	.word	0x00000310
        /*0074*/ 	.word	0x000000ff
        /*0078*/ 	.word	0x00000000
        /*007c*/ 	.short	0x0100
        /*007e*/ 	.byte	0x0a
	.zero		1


	//   ....[1]....
        /*0080*/ 	.word	0x00000320
        /*0084*/ 	.word	0x000000ff
        /*0088*/ 	.word	0x00000010
        /*008c*/ 	.short	0x0100
        /*008e*/ 	.byte	0x0a
	.zero		1


	//   ....[2]....
        /*0090*/ 	.word	0x00000330
        /*0094*/ 	.word	0x000000ff
        /*0098*/ 	.word	0x00000008
        /*009c*/ 	.short	0x0100
        /*009e*/ 	.byte	0x0a
	.zero		1


	//   ....[3]....
        /*00a0*/ 	.word	0x00000340
        /*00a4*/ 	.word	0x000000ff
        /*00a8*/ 	.word	0x00000018
        /*00ac*/ 	.short	0x0100
        /*00ae*/ 	.byte	0x0a
	.zero		1


	//   ....[4]....
        /*00b0*/ 	.word	0x00000530
        /*00b4*/ 	.word	0x000000ff
        /*00b8*/ 	.word	0x00000030
        /*00bc*/ 	.short	0x0100
        /*00be*/ 	.byte	0x08
	.zero		1


	//   ....[5]....
        /*00c0*/ 	.word	0x00000560
        /*00c4*/ 	.word	0x000000ff
        /*00c8*/ 	.word	0x00000038
        /*00cc*/ 	.short	0x0100
        /*00ce*/ 	.byte	0x08
	.zero		1


	//   ....[6]....
        /*00d0*/ 	.word	0x00001630
        /*00d4*/ 	.word	0x000000ff
        /*00d8*/ 	.word	0x00000000
        /*00dc*/ 	.short	0x010a
        /*00de*/ 	.byte	0x0e
	.zero		1


	//   ....[7]....
        /*00e0*/ 	.word	0x00001670
        /*00e4*/ 	.word	0x000000ff
        /*00e8*/ 	.word	0x00000000
        /*00ec*/ 	.short	0x010a
        /*00ee*/ 	.byte	0x0e
	.zero		1


	//   ....[8]....
        /*00f0*/ 	.word	0x00003510
        /*00f4*/ 	.word	0x000000ff
        /*00f8*/ 	.word	0x00000000
        /*00fc*/ 	.short	0x010a
        /*00fe*/ 	.byte	0x12
	.zero		1


	//   ....[9]....
        /*0100*/ 	.word	0x00003550
        /*0104*/ 	.word	0x000000ff
        /*0108*/ 	.word	0x00000000
        /*010c*/ 	.short	0x010a
        /*010e*/ 	.byte	0x12
	.zero		1


	//   ....[10]....
        /*0110*/ 	.word	0x00005090
        /*0114*/ 	.word	0x000000ff
        /*0118*/ 	.word	0x00000000
        /*011c*/ 	.short	0x0101
        /*011e*/ 	.byte	0x11
	.zero		1


	//   ....[11]....
        /*0120*/ 	.word	0x00005800
        /*0124*/ 	.word	0x000000ff
        /*0128*/ 	.word	0x00000000
        /*012c*/ 	.short	0x0101
        /*012e*/ 	.byte	0x0b
	.zero		1


	//   ....[12]....
        /*0130*/ 	.word	0x0000c450
        /*0134*/ 	.word	0x0000000f
        /*0138*/ 	.word	0x00000010
        /*013c*/ 	.short	0x010a
        /*013e*/ 	.byte	0x3f
	.zero		1


	//   ....[13]....
        /*0140*/ 	.word	0x0000c8f0
        /*0144*/ 	.word	0x00000004
        /*0148*/ 	.word	0x00000038
        /*014c*/ 	.short	0x0101
        /*014e*/ 	.byte	0x3f
	.zero		1


	//   ....[14]....
        /*0150*/ 	.word	0x0000cff0
        /*0154*/ 	.word	0x00000005
        /*0158*/ 	.word	0x00000000
        /*015c*/ 	.short	0x010a
        /*015e*/ 	.byte	0x3f
	.zero		1


	//   ....[15]....
        /*0160*/ 	.word	0x0000d070
        /*0164*/ 	.word	0x0000000b
        /*0168*/ 	.word	0x00000000
        /*016c*/ 	.short	0x010a
        /*016e*/ 	.byte	0x3f
	.zero		1


	//   ....[16]....
        /*0170*/ 	.word	0x0000d0e0
        /*0174*/ 	.word	0x00000007
        /*0178*/ 	.word	0x00000000
        /*017c*/ 	.short	0x010a
        /*017e*/ 	.byte	0x3f
	.zero		1


	//   ....[17]....
        /*0180*/ 	.word	0x0000d140
        /*0184*/ 	.word	0x000000a7
        /*0188*/ 	.word	0x00000000
        /*018c*/ 	.short	0x010a
        /*018e*/ 	.byte	0x3f
	.zero		1


	//   ....[18]....
        /*0190*/ 	.word	0x0000d210
        /*0194*/ 	.word	0x0000000f
        /*0198*/ 	.word	0x00000010
        /*019c*/ 	.short	0x010a
        /*019e*/ 	.byte	0x3f
	.zero		1


	//   ....[19]....
        /*01a0*/ 	.word	0x0000d2f0
        /*01a4*/ 	.word	0x00000005
        /*01a8*/ 	.word	0x00000000
        /*01ac*/ 	.short	0x010a
        /*01ae*/ 	.byte	0x3f
	.zero		1


	//----- nvinfo : EIATTR_NUM_MBARRIERS
	.align		4
.L_28:
        /*01b0*/ 	.byte	0x03, 0x38
        /*01b2*/ 	.short	0x0006


	//----- nvinfo : EIATTR_EXIT_INSTR_OFFSETS
	.align		4
        /*01b4*/ 	.byte	0x04, 0x1c
        /*01b6*/ 	.short	(.L_30 - .L_29)


	//   ....[0]....
.L_29:
        /*01b8*/ 	.word	0x000005c0


	//   ....[1]....
        /*01bc*/ 	.word	0x00000ed0


	//   ....[2]....
        /*01c0*/ 	.word	0x0000bac0


	//   ....[3]....
        /*01c4*/ 	.word	0x0000c0f0


	//   ....[4]....
        /*01c8*/ 	.word	0x0000d0c0


	//----- nvinfo : EIATTR_MAX_THREADS
	.align		4
.L_30:
        /*01cc*/ 	.byte	0x04, 0x05
        /*01ce*/ 	.short	(.L_32 - .L_31)
.L_31:
        /*01d0*/ 	.word	0x00000180
        /*01d4*/ 	.word	0x00000001
        /*01d8*/ 	.word	0x00000001


	//----- nvinfo : EIATTR_CRS_STACK_SIZE
	.align		4
.L_32:
        /*01dc*/ 	.byte	0x04, 0x1e
        /*01de*/ 	.short	(.L_34 - .L_33)
.L_33:
        /*01e0*/ 	.word	0x00000000


	//----- nvinfo : EIATTR_CBANK_PARAM_SIZE
	.align		4
.L_34:
        /*01e4*/ 	.byte	0x03, 0x19
        /*01e6*/ 	.short	0x0470


	//----- nvinfo : EIATTR_PARAM_CBANK
	.align		4
        /*01e8*/ 	.byte	0x04, 0x0a
        /*01ea*/ 	.short	(.L_36 - .L_35)
	.align		4
.L_35:
        /*01ec*/ 	.word	index@(.nv.constant0._ZN7cutlass13device_kernelINS_4gemm6kernel13GemmUniversalIN4cute5tupleIJiiiiEEENS1_10collective13CollectiveMmaINS1_37MainloopSm90TmaGmmaWarpSpecializedFP8ILi2ENS5_IJNS4_1CILi1EEESB_SB_EEENS1_35KernelTmaWarpSpecializedCooperativeEEENS5_IJNSA_ILi256EEENSA_ILi80EEESF_EEENS_12float_e4m3_tENS5_IJlSB_lEEESI_SJ_NS4_8TiledMMAINS4_8MMA_AtomIJNS4_4SM904GMMA30MMA_64x16x32_F32E4M3E4M3_SS_TNILNSN_7ScaleInE1ELSP_1EEEEEENS4_6LayoutINS5_IJNSA_ILi2EEESB_SB_EEENS5_IJSB_NSA_ILi0EEESV_EEEEENS5_IJNS4_10UnderscoreESY_SY_EEEEENS4_13SM90_TMA_LOADENS4_14ComposedLayoutINS4_7SwizzleILi3ELi4ELi3EEENS4_18smem_ptr_flag_bitsILi8EEENSS_INS5_IJNSA_ILi8EEENSA_ILi128EEEEEENS5_IJS18_SB_EEEEEEEvNS4_8identityES11_S1C_vS1D_EENS_8epilogue10collective6detail29Sm90TmaWarpSpecializedAdapterINS1G_15DefaultEpilogueISI_SJ_SJ_NS1F_6thread17LinearCombinationISI_Li1EffLNS1K_9ScaleType4KindE0ELNS_15FloatRoundStyleE2ESI_EENS1_15EpilogueDefaultEEEEEvvEEEEvNT_6ParamsE)
        /*01f0*/ 	.short	0x0210
        /*01f2*/ 	.short	0x0470


	//----- nvinfo : EIATTR_SW_WAR
	.align		4
.L_36:
        /*01f4*/ 	.byte	0x04, 0x36
        /*01f6*/ 	.short	(.L_38 - .L_37)
.L_37:
        /*01f8*/ 	.word	0x00000008
.L_38:


//--------------------- .nv.callgraph             --------------------------
	.section	.nv.callgraph,"",@"SHT_CUDA_CALLGRAPH"
	.align	4
	.sectionentsize	8
	.align		4
        /*0000*/ 	.word	0x00000000
	.align		4
        /*0004*/ 	.word	0xffffffff
	.align		4
        /*0008*/ 	.word	0x00000000
	.align		4
        /*000c*/ 	.word	0xfffffffe
	.align		4
        /*0010*/ 	.word	0x00000000
	.align		4
        /*0014*/ 	.word	0xfffffffd
	.align		4
        /*0018*/ 	.word	0x00000000
	.align		4
        /*001c*/ 	.word	0xfffffffc


//--------------------- .nv.constant4             --------------------------
	.section	.nv.constant4,"a",@progbits
	.align	8
	.align		8
.nv.constant4:
        /*0000*/ 	.dword	_ZN40_INTERNAL_937763c7_4_k_cu_520ae48e_115754cuda3std3__45__cpo5beginE
	.align		8
        /*0008*/ 	.dword	_ZN40_INTERNAL_937763c7_4_k_cu_520ae48e_115754cuda3std3__45__cpo3endE
	.align		8
        /*0010*/ 	.dword	_ZN40_INTERNAL_937763c7_4_k_cu_520ae48e_115754cuda3std3__45__cpo6cbeginE
	.align		8
        /*0018*/ 	.dword	_ZN40_INTERNAL_937763c7_4_k_cu_520ae48e_115754cuda3std3__45__cpo4cendE
	.align		8
        /*0020*/ 	.dword	_ZN40_INTERNAL_937763c7_4_k_cu_520ae48e_115754cuda3std3__442_GLOBAL__N__937763c7_4_k_cu_520ae48e_115756ignoreE
	.align		8
        /*0028*/ 	.dword	_ZN40_INTERNAL_937763c7_4_k_cu_520ae48e_115754cuda3std3__419piecewise_constructE
	.align		8
        /*0030*/ 	.dword	_ZN40_INTERNAL_937763c7_4_k_cu_520ae48e_115754cuda3std3__48in_placeE
	.align		8
        /*0038*/ 	.dword	_ZN40_INTERNAL_937763c7_4_k_cu_520ae48e_115754cuda3std6ranges3__45__cpo4swapE
	.align		8
        /*0040*/ 	.dword	_ZN40_INTERNAL_937763c7_4_k_cu_520ae48e_115754cuda3std6ranges3__45__cpo9iter_moveE
	.align		8
        /*0048*/ 	.dword	_ZN40_INTERNAL_937763c7_4_k_cu_520ae48e_115754cute7productE
	.align		8
        /*0050*/ 	.dword	_ZN40_INTERNAL_937763c7_4_k_cu_520ae48e_115754cute1_E


//--------------------- .text._ZN7cutlass13device_kernelINS_4gemm6kernel13GemmUniversalIN4cute5tupleIJiiiiEEENS1_10collective13CollectiveMmaINS1_37MainloopSm90TmaGmmaWarpSpecializedFP8ILi2ENS5_IJNS4_1CILi1EEESB_SB_EEENS1_35KernelTmaWarpSpecializedCooperativeEEENS5_IJNSA_ILi256EEENSA_ILi80EEESF_EEENS_12float_e4m3_tENS5_IJlSB_lEEESI_SJ_NS4_8TiledMMAINS4_8MMA_AtomIJNS4_4SM904GMMA30MMA_64x16x32_F32E4M3E4M3_SS_TNILNSN_7ScaleInE1ELSP_1EEEEEENS4_6LayoutINS5_IJNSA_ILi2EEESB_SB_EEENS5_IJSB_NSA_ILi0EEESV_EEEEENS5_IJNS4_10UnderscoreESY_SY_EEEEENS4_13SM90_TMA_LOADENS4_14ComposedLayoutINS4_7SwizzleILi3ELi4ELi3EEENS4_18smem_ptr_flag_bitsILi8EEENSS_INS5_IJNSA_ILi8EEENSA_ILi128EEEEEENS5_IJS18_SB_EEEEEEEvNS4_8identityES11_S1C_vS1D_EENS_8epilogue10collective6detail29Sm90TmaWarpSpecializedAdapterINS1G_15DefaultEpilogueISI_SJ_SJ_NS1F_6thread17LinearCombinationISI_Li1EffLNS1K_9ScaleType4KindE0ELNS_15FloatRoundStyleE2ESI_EENS1_15EpilogueDefaultEEEEEvvEEEEvNT_6ParamsE --------------------------
	.section	.text._ZN7cutlass13device_kernelINS_4gemm6kernel13GemmUniversalIN4cute5tupleIJiiiiEEENS1_10collective13CollectiveMmaINS1_37MainloopSm90TmaGmmaWarpSpecializedFP8ILi2ENS5_IJNS4_1CILi1EEESB_SB_EEENS1_35KernelTmaWarpSpecializedCooperativeEEENS5_IJNSA_ILi256EEENSA_ILi80EEESF_EEENS_12float_e4m3_tENS5_IJlSB_lEEESI_SJ_NS4_8TiledMMAINS4_8MMA_AtomIJNS4_4SM904GMMA30MMA_64x16x32_F32E4M3E4M3_SS_TNILNSN_7ScaleInE1ELSP_1EEEEEENS4_6LayoutINS5_IJNSA_ILi2EEESB_SB_EEENS5_IJSB_NSA_ILi0EEESV_EEEEENS5_IJNS4_10UnderscoreESY_SY_EEEEENS4_13SM90_TMA_LOADENS4_14ComposedLayoutINS4_7SwizzleILi3ELi4ELi3EEENS4_18smem_ptr_flag_bitsILi8EEENSS_INS5_IJNSA_ILi8EEENSA_ILi128EEEEEENS5_IJS18_SB_EEEEEEEvNS4_8identityES11_S1C_vS1D_EENS_8epilogue10collective6detail29Sm90TmaWarpSpecializedAdapterINS1G_15DefaultEpilogueISI_SJ_SJ_NS1F_6thread17LinearCombinationISI_Li1EffLNS1K_9ScaleType4KindE0ELNS_15FloatRoundStyleE2ESI_EENS1_15EpilogueDefaultEEEEEvvEEEEvNT_6ParamsE,"ax",@progbits
	.align	128
.text._ZN7cutlass13device_kernelINS_4gemm6kernel13GemmUniversalIN4cute5tupleIJiiiiEEENS1_10collective13CollectiveMmaINS1_37MainloopSm90TmaGmmaWarpSpecializedFP8ILi2ENS5_IJNS4_1CILi1EEESB_SB_EEENS1_35KernelTmaWarpSpecializedCooperativeEEENS5_IJNSA_ILi256EEENSA_ILi80EEESF_EEENS_12float_e4m3_tENS5_IJlSB_lEEESI_SJ_NS4_8TiledMMAINS4_8MMA_AtomIJNS4_4SM904GMMA30MMA_64x16x32_F32E4M3E4M3_SS_TNILNSN_7ScaleInE1ELSP_1EEEEEENS4_6LayoutINS5_IJNSA_ILi2EEESB_SB_EEENS5_IJSB_NSA_ILi0EEESV_EEEEENS5_IJNS4_10UnderscoreESY_SY_EEEEENS4_13SM90_TMA_LOADENS4_14ComposedLayoutINS4_7SwizzleILi3ELi4ELi3EEENS4_18smem_ptr_flag_bitsILi8EEENSS_INS5_IJNSA_ILi8EEENSA_ILi128EEEEEENS5_IJS18_SB_EEEEEEEvNS4_8identityES11_S1C_vS1D_EENS_8epilogue10collective6detail29Sm90TmaWarpSpecializedAdapterINS1G_15DefaultEpilogueISI_SJ_SJ_NS1F_6thread17LinearCombinationISI_Li1EffLNS1K_9ScaleType4KindE0ELNS_15FloatRoundStyleE2ESI_EENS1_15EpilogueDefaultEEEEEvvEEEEvNT_6ParamsE:
        .type           _ZN7cutlass13device_kernelINS_4gemm6kernel13GemmUniversalIN4cute5tupleIJiiiiEEENS1_10collective13CollectiveMmaINS1_37MainloopSm90TmaGmmaWarpSpecializedFP8ILi2ENS5_IJNS4_1CILi1EEESB_SB_EEENS1_35KernelTmaWarpSpecializedCooperativeEEENS5_IJNSA_ILi256EEENSA_ILi80EEESF_EEENS_12float_e4m3_tENS5_IJlSB_lEEESI_SJ_NS4_8TiledMMAINS4_8MMA_AtomIJNS4_4SM904GMMA30MMA_64x16x32_F32E4M3E4M3_SS_TNILNSN_7ScaleInE1ELSP_1EEEEEENS4_6LayoutINS5_IJNSA_ILi2EEESB_SB_EEENS5_IJSB_NSA_ILi0EEESV_EEEEENS5_IJNS4_10UnderscoreESY_SY_EEEEENS4_13SM90_TMA_LOADENS4_14ComposedLayoutINS4_7SwizzleILi3ELi4ELi3EEENS4_18smem_ptr_flag_bitsILi8EEENSS_INS5_IJNSA_ILi8EEENSA_ILi128EEEEEENS5_IJS18_SB_EEEEEEEvNS4_8identityES11_S1C_vS1D_EENS_8epilogue10collective6detail29Sm90TmaWarpSpecializedAdapterINS1G_15DefaultEpilogueISI_SJ_SJ_NS1F_6thread17LinearCombinationISI_Li1EffLNS1K_9ScaleType4KindE0ELNS_15FloatRoundStyleE2ESI_EENS1_15EpilogueDefaultEEEEEvvEEEEvNT_6ParamsE,@function
        .size           _ZN7cutlass13device_kernelINS_4gemm6kernel13GemmUniversalIN4cute5tupleIJiiiiEEENS1_10collective13CollectiveMmaINS1_37MainloopSm90TmaGmmaWarpSpecializedFP8ILi2ENS5_IJNS4_1CILi1EEESB_SB_EEENS1_35KernelTmaWarpSpecializedCooperativeEEENS5_IJNSA_ILi256EEENSA_ILi80EEESF_EEENS_12float_e4m3_tENS5_IJlSB_lEEESI_SJ_NS4_8TiledMMAINS4_8MMA_AtomIJNS4_4SM904GMMA30MMA_64x16x32_F32E4M3E4M3_SS_TNILNSN_7ScaleInE1ELSP_1EEEEEENS4_6LayoutINS5_IJNSA_ILi2EEESB_SB_EEENS5_IJSB_NSA_ILi0EEESV_EEEEENS5_IJNS4_10UnderscoreESY_SY_EEEEENS4_13SM90_TMA_LOADENS4_14ComposedLayoutINS4_7SwizzleILi3ELi4ELi3EEENS4_18smem_ptr_flag_bitsILi8EEENSS_INS5_IJNSA_ILi8EEENSA_ILi128EEEEEENS5_IJS18_SB_EEEEEEEvNS4_8identityES11_S1C_vS1D_EENS_8epilogue10collective6detail29Sm90TmaWarpSpecializedAdapterINS1G_15DefaultEpilogueISI_SJ_SJ_NS1F_6thread17LinearCombinationISI_Li1EffLNS1K_9ScaleType4KindE0ELNS_15FloatRoundStyleE2ESI_EENS1_15EpilogueDefaultEEEEEvvEEEEvNT_6ParamsE,(.L_x_229 - _ZN7cutlass13device_kernelINS_4gemm6kernel13GemmUniversalIN4cute5tupleIJiiiiEEENS1_10collective13CollectiveMmaINS1_37MainloopSm90TmaGmmaWarpSpecializedFP8ILi2ENS5_IJNS4_1CILi1EEESB_SB_EEENS1_35KernelTmaWarpSpecializedCooperativeEEENS5_IJNSA_ILi256EEENSA_ILi80EEESF_EEENS_12float_e4m3_tENS5_IJlSB_lEEESI_SJ_NS4_8TiledMMAINS4_8MMA_AtomIJNS4_4SM904GMMA30MMA_64x16x32_F32E4M3E4M3_SS_TNILNSN_7ScaleInE1ELSP_1EEEEEENS4_6LayoutINS5_IJNSA_ILi2EEESB_SB_EEENS5_IJSB_NSA_ILi0EEESV_EEEEENS5_IJNS4_10UnderscoreESY_SY_EEEEENS4_13SM90_TMA_LOADENS4_14ComposedLayoutINS4_7SwizzleILi3ELi4ELi3EEENS4_18smem_ptr_flag_bitsILi8EEENSS_INS5_IJNSA_ILi8EEENSA_ILi128EEEEEENS5_IJS18_SB_EEEEEEEvNS4_8identityES11_S1C_vS1D_EENS_8epilogue10collective6detail29Sm90TmaWarpSpecializedAdapterINS1G_15DefaultEpilogueISI_SJ_SJ_NS1F_6thread17LinearCombinationISI_Li1EffLNS1K_9ScaleType4KindE0ELNS_15FloatRoundStyleE2ESI_EENS1_15EpilogueDefaultEEEEEvvEEEEvNT_6ParamsE)
        .other          _ZN7cutlass13device_kernelINS_4gemm6kernel13GemmUniversalIN4cute5tupleIJiiiiEEENS1_10collective13CollectiveMmaINS1_37MainloopSm90TmaGmmaWarpSpecializedFP8ILi2ENS5_IJNS4_1CILi1EEESB_SB_EEENS1_35KernelTmaWarpSpecializedCooperativeEEENS5_IJNSA_ILi256EEENSA_ILi80EEESF_EEENS_12float_e4m3_tENS5_IJlSB_lEEESI_SJ_NS4_8TiledMMAINS4_8MMA_AtomIJNS4_4SM904GMMA30MMA_64x16x32_F32E4M3E4M3_SS_TNILNSN_7ScaleInE1ELSP_1EEEEEENS4_6LayoutINS5_IJNSA_ILi2EEESB_SB_EEENS5_IJSB_NSA_ILi0EEESV_EEEEENS5_IJNS4_10UnderscoreESY_SY_EEEEENS4_13SM90_TMA_LOADENS4_14ComposedLayoutINS4_7SwizzleILi3ELi4ELi3EEENS4_18smem_ptr_flag_bitsILi8EEENSS_INS5_IJNSA_ILi8EEENSA_ILi128EEEEEENS5_IJS18_SB_EEEEEEEvNS4_8identityES11_S1C_vS1D_EENS_8epilogue10collective6detail29Sm90TmaWarpSpecializedAdapterINS1G_15DefaultEpilogueISI_SJ_SJ_NS1F_6thread17LinearCombinationISI_Li1EffLNS1K_9ScaleType4KindE0ELNS_15FloatRoundStyleE2ESI_EENS1_15EpilogueDefaultEEEEEvvEEEEvNT_6ParamsE,@"STO_CUDA_ENTRY STV_DEFAULT"
_ZN7cutlass13device_kernelINS_4gemm6kernel13GemmUniversalIN4cute5tupleIJiiiiEEENS1_10collective13CollectiveMmaINS1_37MainloopSm90TmaGmmaWarpSpecializedFP8ILi2ENS5_IJNS4_1CILi1EEESB_SB_EEENS1_35KernelTmaWarpSpecializedCooperativeEEENS5_IJNSA_ILi256EEENSA_ILi80EEESF_EEENS_12float_e4m3_tENS5_IJlSB_lEEESI_SJ_NS4_8TiledMMAINS4_8MMA_AtomIJNS4_4SM904GMMA30MMA_64x16x32_F32E4M3E4M3_SS_TNILNSN_7ScaleInE1ELSP_1EEEEEENS4_6LayoutINS5_IJNSA_ILi2EEESB_SB_EEENS5_IJSB_NSA_ILi0EEESV_EEEEENS5_IJNS4_10UnderscoreESY_SY_EEEEENS4_13SM90_TMA_LOADENS4_14ComposedLayoutINS4_7SwizzleILi3ELi4ELi3EEENS4_18smem_ptr_flag_bitsILi8EEENSS_INS5_IJNSA_ILi8EEENSA_ILi128EEEEEENS5_IJS18_SB_EEEEEEEvNS4_8identityES11_S1C_vS1D_EENS_8epilogue10collective6detail29Sm90TmaWarpSpecializedAdapterINS1G_15DefaultEpilogueISI_SJ_SJ_NS1F_6thread17LinearCombinationISI_Li1EffLNS1K_9ScaleType4KindE0ELNS_15FloatRoundStyleE2ESI_EENS1_15EpilogueDefaultEEEEEvvEEEEvNT_6ParamsE:
[----:B------:R-:W-:Y:S01]  /*0000*/  LDC R1, c[0x0][0x28] ;  /* 0x00000a00ff017b82 */ /* 0x000fe20000000800 */
[----:B------:R-:W0:Y:S01]  /*0010*/  S2R R0, SR_TID.X ;  /* 0x0000000000007919 */ /* 0x000e220000002100 */
[----:B------:R-:W-:Y:S01]  /*0020*/  ELECT P0, URZ, PT ;  /* 0x00000000003f782f */ /* 0x000fe20003800000 */
[----:B------:R-:W-:Y:S01]  /*0030*/  BSSY B0, `(.L_x_0) ;  /* 0x0000015000007945 */ /* 0x000fe20003800000 */
[--C-:B0-----:R-:W-:Y:S02]  /*0040*/  SHF.R.U32.HI R2, RZ, 0x5, R0.reuse ;  /* 0x00000005ff027819 */ /* 0x101fe40000011600 */
[----:B------:R-:W-:-:S03]  /*0050*/  SHF.R.U32.HI R3, RZ, 0x7, R0 ;  /* 0x00000007ff037819 */ /* 0x000fc60000011600 */
[----:B------:R-:W0:Y:S04]  /*0060*/  SHFL.IDX PT, R4, R2, RZ, 0x1f ;  /* 0x00001fff02047589 */ /* 0x000e2800000e0000 */
[----:B------:R-:W1:Y:S01]  /*0070*/  SHFL.IDX PT, R3, R3, RZ, 0x1f ;  /* 0x00001fff03037589 */ /* 0x000e6200000e0000 */
[----:B0-----:R-:W-:Y:S02]  /*0080*/  R2UR UR4, R4 ;  /* 0x00000000040472ca */ /* 0x001fe400000e0000 */
[----:B-1----:R-:W-:-:S11]  /*0090*/  R2UR UR8, R3 ;  /* 0x00000000030872ca */ /* 0x002fd600000e0000 */
[----:B------:R-:W-:Y:S02]  /*00a0*/  USHF.R.S32.HI UR5, URZ, 0x1f, UR4 ;  /* 0x0000001f3f057899 */ /* 0x000fe40008011404 */
[----:B------:R-:W-:Y:S02]  /*00b0*/  ISETP.NE.OR P0, PT, RZ, UR4, !P0 ;  /* 0x00000004ff007c0c */ /* 0x000fe4000c705670 */
[----:B------:R-:W-:-:S04]  /*00c0*/  ULEA.HI UR5, UR5, UR4, URZ, 0x2 ;  /* 0x0000000405057291 */ /* 0x000fc8000f8f103f */
[----:B------:R-:W-:-:S04]  /*00d0*/  ULOP3.LUT UR5, UR5, 0xfffffffc, URZ, 0xc0, !UPT ;  /* 0xfffffffc05057892 */ /* 0x000fc8000f8ec03f */
[----:B------:R-:W-:-:S03]  /*00e0*/  UIADD3 UR7, UR4, -UR5, URZ ;  /* 0x8000000504077290 */ /* 0x000fc6000fffe03f */
[----:B------:R-:W-:Y:S09]  /*00f0*/  @P0 BRA `(.L_x_1) ;  /* 0x0000000000200947 */ /* 0x000ff20003800000 */
[----:B------:R-:W-:Y:S02]  /*0100*/  ULDC.64 UR4, c[0x0][0x198] ;  /* 0x0000660000047ab9 */ /* 0x000fe40000000a00 */
[----:B------:R-:W-:Y:S02]  /*0110*/  UIADD3 UR10, UP0, UR4, 0xf0, URZ ;  /* 0x000000f0040a7890 */ /* 0x000fe4000ff1e03f */
[----:B------:R-:W-:Y:S02]  /*0120*/  UIADD3 UR4, UP1, UR4, 0x1f0, URZ ;  /* 0x000001f004047890 */ /* 0x000fe4000ff3e03f */
[----:B------:R-:W-:Y:S02]  /*0130*/  UIADD3.X UR11, URZ, UR5, URZ, UP0, !UPT ;  /* 0x000000053f0b7290 */ /* 0x000fe400087fe43f */
[----:B------:R-:W-:-:S07]  /*0140*/  UIADD3.X UR5, URZ, UR5, URZ, UP1, !UPT ;  /* 0x000000053f057290 */ /* 0x000fce0008ffe43f */
[----:B------:R0:W-:Y:S02]  /*0150*/  UTMACCTL.PF [UR10] ;  /* 0x000000000a0079b9 */ /* 0x0001e40008040000 */
[----:B------:R0:W-:Y:S02]  /*0160*/  UTMACCTL.PF [UR4] ;  /* 0x00000000040079b9 */ /* 0x0001e40008040000 */
[----:B0-----:R-:W-:Y:S01]  /*0170*/  NOP ;  /* 0x0000000000007918 */ /* 0x001fe20000000000 */
.L_x_1:
[----:B------:R-:W-:Y:S05]  /*0180*/  BSYNC B0 ;  /* 0x0000000000007941 */ /* 0x000fea0003800000 */
.L_x_0:
[----:B------:R-:W0:Y:S01]  /*0190*/  SHFL.IDX PT, R3, R2, RZ, 0x1f ;  /* 0x00001fff02037589 */ /* 0x000e2200000e0000 */
[----:B------:R-:W-:Y:S01]  /*01a0*/  UISETP.NE.AND UP0, UPT, UR7, 0x3, UPT ;  /* 0x000000030700788c */ /* 0x000fe2000bf05270 */
[----:B------:R-:W-:Y:S01]  /*01b0*/  ISETP.NE.AND P1, PT, RZ, UR8, PT ;  /* 0x00000008ff007c0c */ /* 0x000fe2000bf25270 */
[----:B------:R-:W-:Y:S02]  /*01c0*/  UIADD3 UR11, UR8, -0x1, URZ ;  /* 0xffffffff080b7890 */ /* 0x000fe4000fffe03f */
[----:B------:R-:W-:Y:S02]  /*01d0*/  UISETP.EQ.OR UP0, UPT, UR7, URZ, !UP0 ;  /* 0x0000003f0700728c */ /* 0x000fe4000c702670 */
[----:B------:R-:W-:Y:S02]  /*01e0*/  UISETP.GE.U32.AND UP1, UPT, UR11, 0x2, UPT ;  /* 0x000000020b00788c */ /* 0x000fe4000bf26070 */
[----:B------:R-:W-:-:S04]  /*01f0*/  UISETP.EQ.AND UP0, UPT, UR8, URZ, UP0 ;  /* 0x0000003f0800728c */ /* 0x000fc80008702270 */
[----:B------:R-:W-:-:S04]  /*0200*/  USEL UR6, URZ, 0x1, !UP0 ;  /* 0x000000013f067887 */ /* 0x000fc8000c000000 */
[----:B------:R-:W-:Y:S01]  /*0210*/  USEL UR6, UR6, 0x2, UP1 ;  /* 0x0000000206067887 */ /* 0x000fe20008800000 */
[----:B0-----:R-:W-:-:S13]  /*0220*/  ISETP.NE.AND P0, PT, R3, RZ, PT ;  /* 0x000000ff0300720c */ /* 0x001fda0003f05270 */
[----:B------:R-:W-:Y:S05]  /*0230*/  @P0 BRA `(.L_x_2) ;  /* 0x0000000000480947 */ /* 0x000fea0003800000 */
[----:B------:R-:W0:Y:S01]  /*0240*/  S2UR UR10, SR_CgaCtaId ;  /* 0x00000000000a79c3 */ /* 0x000e220000008800 */
[----:B------:R-:W-:Y:S01]  /*0250*/  UMOV UR4, 0x400 ;  /* 0x0000040000047882 */ /* 0x000fe20000000000 */
[----:B------:R-:W-:Y:S01]  /*0260*/  UMOV UR5, 0x1 ;  /* 0x0000000100057882 */ /* 0x000fe20000000000 */
[----:B------:R-:W-:Y:S01]  /*0270*/  UMOV UR8, 0x100 ;  /* 0x0000010000087882 */ /* 0x000fe20000000000 */
[----:B------:R-:W-:Y:S01]  /*0280*/  ELECT P0, URZ, PT ;  /* 0x00000000003f782f */ /* 0x000fe20003800000 */
[----:B------:R-:W-:-:S04]  /*0290*/  UIADD3 UR8, -UR8, 0x100000, URZ ;  /* 0x0010000008087890 */ /* 0x000fc8000fffe13f */
[----:B------:R-:W-:Y:S02]  /*02a0*/  USHF.L.U32 UR9, UR8, 0xb, URZ ;  /* 0x0000000b08097899 */ /* 0x000fe4000800063f */
[----:B------:R-:W-:Y:S02]  /*02b0*/  USHF.L.U32 UR8, UR8, 0x1, URZ ;  /* 0x0000000108087899 */ /* 0x000fe4000800063f */
[----:B0-----:R-:W-:Y:S02]  /*02c0*/  ULEA UR10, UR10, UR4, 0x18 ;  /* 0x000000040a0a7291 */ /* 0x001fe4000f8ec03f */
[----:B------:R-:W-:-:S04]  /*02d0*/  UIADD3 UR4, -UR5, 0x100000, URZ ;  /* 0x0010000005047890 */ /* 0x000fc8000fffe13f */
[----:B------:R-:W-:Y:S02]  /*02e0*/  USHF.L.U32 UR5, UR4, 0xb, URZ ;  /* 0x0000000b04057899 */ /* 0x000fe4000800063f */
[----:B------:R-:W-:Y:S01]  /*02f0*/  USHF.L.U32 UR4, UR4, 0x1, URZ ;  /* 0x0000000104047899 */ /* 0x000fe2000800063f */
[----:B------:R-:W0:Y:S11]  /*0300*/  FENCE.VIEW.ASYNC.S ;  /* 0x00000000000073c6 */ /* 0x000e360000000000 */
[----:B0-----:R0:W1:Y:S01]  /*0310*/  SYNCS.EXCH.64 URZ, [UR10], UR4 ;  /* 0x000000040a3f75b2 */ /* 0x0010620008000100 */
[----:B------:R0:W2:Y:S01]  /*0320*/  SYNCS.EXCH.64 URZ, [UR10+0x10], UR8 ;  /* 0x000010080a3f75b2 */ /* 0x0000a20008000100 */
[----:B------:R0:W3:Y:S01]  /*0330*/  SYNCS.EXCH.64 URZ, [UR10+0x8], UR4 ;  /* 0x000008040a3f75b2 */ /* 0x0000e20008000100 */
[----:B------:R0:W4:Y:S01]  /*0340*/  SYNCS.EXCH.64 URZ, [UR10+0x18], UR8 ;  /* 0x000018080a3f75b2 */ /* 0x0001220008000100 */
[----:B------:R-:W-:Y:S01]  /*0350*/  NOP ;  /* 0x0000000000007918 */ /* 0x000fe20000000000 */
.L_x_2:
[----:B------:R-:W5:Y:S01]  /*0360*/  SHFL.IDX PT, R2, R2, RZ, 0x1f ;  /* 0x00001fff02027589 */ /* 0x000f6200000e0000 */
[----:B------:R-:W1:Y:S01]  /*0370*/  LDC R3, c[0x0][0x65c] ;  /* 0x00019700ff037b82 */ /* 0x000e620000000800 */
[----:B------:R-:W-:Y:S01]  /*0380*/  ELECT P0, URZ, PT ;  /* 0x00000000003f782f */ /* 0x000fe20003800000 */
[----:B------:R-:W-:Y:S01]  /*0390*/  NOP ;  /* 0x0000000000007918 */ /* 0x000fe20000000000 */
[----:B------:R-:W2:Y:S01]  /*03a0*/  S2R R8, SR_CTAID.Y ;  /* 0x0000000000087919 */ /* 0x000ea20000002600 */
[----:B0-----:R-:W-:Y:S01]  /*03b0*/  UMOV UR4, 0x20 ;  /* 0x0000002000047882 */ /* 0x001fe20000000000 */
[----:B------:R-:W-:Y:S01]  /*03c0*/  NOP ;  /* 0x0000000000007918 */ /* 0x000fe20000000000 */
[----:B------:R-:W0:Y:S01]  /*03d0*/  S2R R6, SR_CTAID.X ;  /* 0x0000000000067919 */ /* 0x000e220000002500 */
[----:B-----5:R-:W-:Y:S02]  /*03e0*/  ISETP.NE.OR P0, PT, R2, RZ, !P0 ;  /* 0x000000ff0200720c */ /* 0x020fe40004705670 */
[----:B-1----:R-:W-:-:S11]  /*03f0*/  ISETP.NE.AND P4, PT, R3, 0x1, PT ;  /* 0x000000010300780c */ /* 0x002fd60003f85270 */
[----:B------:R-:W-:Y:S01]  /*0400*/  VOTEU.ALL UP0, P0 ;  /* 0x00000000003f7886 */ /* 0x000fe20000000000 */
[----:B------:R-:W-:Y:S01]  /*0410*/  VOTEU.ALL UP1, P0 ;  /* 0x00000000003f7886 */ /* 0x000fe20000020000 */
[----:B------:R-:W0:Y:S01]  /*0420*/  @P4 LDC R7, c[0x0][0x10] ;  /* 0x00000400ff074b82 */ /* 0x000e220000000800 */
[----:B--2---:R-:W-:Y:S02]  /*0430*/  @P4 IMAD.MOV.U32 R2, RZ, RZ, R8 ;  /* 0x000000ffff024224 */ /* 0x004fe400078e0008 */
[----:B------:R-:W-:Y:S01]  /*0440*/  @!UP0 UMOV UR8, 0x400 ;  /* 0x0000040000088882 */ /* 0x000fe20000000000 */
[----:B------:R-:W-:-:S04]  /*0450*/  @!UP0 UIADD3 UR4, -UR4, 0x100000, URZ ;  /* 0x0010000004048890 */ /* 0x000fc8000fffe13f */
[----:B------:R-:W-:Y:S02]  /*0460*/  @!UP0 USHF.L.U32 UR5, UR4, 0xb, URZ ;  /* 0x0000000b04058899 */ /* 0x000fe4000800063f */
[----:B------:R-:W-:Y:S01]  /*0470*/  @!UP0 USHF.L.U32 UR4, UR4, 0x1, URZ ;  /* 0x0000000104048899 */ /* 0x000fe2000800063f */
[----:B------:R-:W-:Y:S02]  /*0480*/  @P4 IMAD.MOV.U32 R3, RZ, RZ, RZ ;  /* 0x000000ffff034224 */ /* 0x000fe400078e00ff */
[----:B------:R-:W-:Y:S01]  /*0490*/  @P4 IMAD.MOV.U32 R9, RZ, RZ, RZ ;  /* 0x000000ffff094224 */ /* 0x000fe200078e00ff */
[----:B------:R-:W1:Y:S08]  /*04a0*/  @!UP0 S2UR UR9, SR_CgaCtaId ;  /* 0x00000000000989c3 */ /* 0x000e700000008800 */
[----:B------:R-:W2:Y:S01]  /*04b0*/  @!P4 LDC R5, c[0x0][0xc] ;  /* 0x00000300ff05cb82 */ /* 0x000ea20000000800 */
[----:B0-----:R-:W-:-:S04]  /*04c0*/  @P4 IMAD.WIDE.U32 R2, R6, R7, R2 ;  /* 0x0000000706024225 */ /* 0x001fc800078e0002 */
[----:B------:R-:W-:Y:S02]  /*04d0*/  IMAD.MOV.U32 R7, RZ, RZ, RZ ;  /* 0x000000ffff077224 */ /* 0x000fe400078e00ff */
[----:B------:R-:W-:Y:S01]  /*04e0*/  @P4 IMAD.IADD R3, R3, 0x1, R9 ;  /* 0x0000000103034824 */ /* 0x000fe200078e0209 */
[----:B-1----:R-:W-:Y:S01]  /*04f0*/  @!UP0 ULEA UR8, UR9, UR8, 0x18 ;  /* 0x0000000809088291 */ /* 0x002fe2000f8ec03f */
[----:B------:R-:W-:Y:S01]  /*0500*/  VOTEU.ALL UP0, P0 ;  /* 0x00000000003f7886 */ /* 0x000fe20000000000 */
[----:B--2---:R-:W-:Y:S01]  /*0510*/  @!P4 IMAD.WIDE.U32 R4, R5, R8, R6 ;  /* 0x000000080504c225 */ /* 0x004fe200078e0006 */
[----:B------:R-:W0:Y:S09]  /*0520*/  FENCE.VIEW.ASYNC.S ;  /* 0x00000000000073c6 */ /* 0x000e320000000000 */
[----:B0-----:R0:W3:Y:S01]  /*0530*/  @!UP0 SYNCS.EXCH.64 URZ, [UR8+0x30], UR4 ;  /* 0x00003004083f85b2 */ /* 0x0010e20008000100 */
[----:B------:R-:W-:-:S02]  /*0540*/  @!P4 IMAD.MOV.U32 R2, RZ, RZ, R4 ;  /* 0x000000ffff02c224 */ /* 0x000fc400078e0004 */
[----:B------:R-:W-:Y:S01]  /*0550*/  @!P4 IMAD.MOV.U32 R3, RZ, RZ, R5 ;  /* 0x000000ffff03c224 */ /* 0x000fe200078e0005 */
[----:B------:R0:W3:Y:S01]  /*0560*/  @!UP1 SYNCS.EXCH.64 URZ, [UR8+0x38], UR4 ;  /* 0x00003804083f95b2 */ /* 0x0000e20008000100 */
[----:B------:R-:W-:Y:S01]  /*0570*/  NOP ;  /* 0x0000000000007918 */ /* 0x000fe20000000000 */
[----:B---34-:R-:W-:Y:S06]  /*0580*/  BAR.SYNC.DEFER_BLOCKING 0x0 ;  /* 0x0000000000007b1d */ /* 0x018fec0000010000 */
[----:B------:R-:W-:Y:S05]  /*0590*/  @!P1 BRA `(.L_x_3) ;  /* 0x000000b4004c9947 */ /* 0x000fea0003800000 */
[----:B------:R-:W-:-:S06]  /*05a0*/  UISETP.GT.U32.AND UP0, UPT, UR11, 0x1, UPT ;  /* 0x000000010b00788c */ /* 0x000fcc000bf04070 */
[----:B------:R-:W-:-:S13]  /*05b0*/  PLOP3.LUT P0, PT, PT, PT, UP0, 0x80, 0x0 ;  /* 0x000000000000781c */ /* 0x000fda0003f0f008 */
[----:B0-----:R-:W-:Y:S05]  /*05c0*/  @P0 EXIT ;  /* 0x000000000000094d */ /* 0x001fea0003800000 */
[----:B------:R-:W-:Y:S01]  /*05d0*/  ULDC.64 UR4, c[0x0][0x650] ;  /* 0x0001940000047ab9 */ /* 0x000fe20000000a00 */
[----:B------:R-:W-:Y:S01]  /*05e0*/  UMOV UR13, 0xffffffff ;  /* 0xffffffff000d7882 */ /* 0x000fe20000000000 */
[----:B------:R-:W-:Y:S01]  /*05f0*/  ISETP.GE.U32.AND P0, PT, R2, UR4, PT ;  /* 0x0000000402007c0c */ /* 0x000fe2000bf06070 */
[----:B------:R-:W-:Y:S01]  /*0600*/  IMAD.MOV.U32 R5, RZ, RZ, -0x1 ;  /* 0xffffffffff057424 */ /* 0x000fe200078e00ff */
[----:B------:R-:W-:Y:S01]  /*0610*/  PRMT R9, RZ, 0x7610, R9 ;  /* 0x00007610ff097816 */ /* 0x000fe20000000009 */
[----:B------:R-:W-:Y:S01]  /*0620*/  IMAD.MOV.U32 R4, RZ, RZ, -0x1 ;  /* 0xffffffffff047424 */ /* 0x000fe200078e00ff */
[----:B------:R-:W-:-:S13]  /*0630*/  ISETP.GE.U32.AND.EX P0, PT, R3, UR5, PT, P0 ;  /* 0x0000000503007c0c */ /* 0x000fda000bf06100 */
[----:B------:R-:W-:Y:S05]  /*0640*/  @P0 BRA `(.L_x_4) ;  /* 0x0000000400600947 */ /* 0x000fea0003800000 */
[----:B------:R-:W0:Y:S01]  /*0650*/  LDC.64 R16, c[0x0][0x628] ;  /* 0x00018a00ff107b82 */ /* 0x000e220000000a00 */
[----:B------:R-:W-:Y:S02]  /*0660*/  IMAD.MOV.U32 R4, RZ, RZ, R2 ;  /* 0x000000ffff047224 */ /* 0x000fe400078e0002 */
[----:B------:R-:W-:-:S05]  /*0670*/  IMAD.MOV.U32 R5, RZ, RZ, R3 ;  /* 0x000000ffff057224 */ /* 0x000fca00078e0003 */
[----:B------:R-:W1:Y:S08]  /*0680*/  LDC R14, c[0x0][0x630] ;  /* 0x00018c00ff0e7b82 */ /* 0x000e700000000800 */
[----:B------:R-:W2:Y:S01]  /*0690*/  LDC.64 R18, c[0x0][0x620] ;  /* 0x00018800ff127b82 */ /* 0x000ea20000000a00 */
[----:B0-----:R-:W-:-:S04]  /*06a0*/  ISETP.NE.U32.AND P0, PT, R16, RZ, PT ;  /* 0x000000ff1000720c */ /* 0x001fc80003f05070 */
[----:B------:R-:W-:-:S13]  /*06b0*/  ISETP.NE.AND.EX P0, PT, R17, RZ, PT, P0 ;  /* 0x000000ff1100720c */ /* 0x000fda0003f05300 */
[----:B-12---:R-:W-:Y:S05]  /*06c0*/  @!P0 BRA `(.L_x_5) ;  /* 0x0000000000288947 */ /* 0x006fea0003800000 */
[----:B------:R-:W0:Y:S02]  /*06d0*/  LDC R9, c[0x0][0x634] ;  /* 0x00018d00ff097b82 */ /* 0x000e240000000800 */
[----:B0-----:R-:W-:-:S05]  /*06e0*/  IADD3 R9, P0, R2, R9, RZ ;  /* 0x0000000902097210 */ /* 0x001fca0007f1e0ff */
[----:B------:R-:W-:-:S04]  /*06f0*/  IMAD.X R15, RZ, RZ, R3, P0 ;  /* 0x000000ffff0f7224 */ /* 0x000fc800000e0603 */
[----:B------:R-:W-:-:S04]  /*0700*/  IMAD.WIDE.U32 R4, R15, R16, RZ ;  /* 0x000000100f047225 */ /* 0x000fc800078e00ff */
[----:B------:R-:W-:-:S04]  /*0710*/  IMAD.WIDE.U32 R10, P0, R9, R17, R4 ;  /* 0x00000011090a7225 */ /* 0x000fc80007800004 */
[----:B------:R-:W-:-:S04]  /*0720*/  IMAD.WIDE.U32 R4, R9, R16, RZ ;  /* 0x0000001009047225 */ /* 0x000fc800078e00ff */
[----:B------:R-:W-:Y:S01]  /*0730*/  IMAD.X R13, RZ, RZ, RZ, P0 ;  /* 0x000000ffff0d7224 */ /* 0x000fe200000e06ff */
[----:B------:R-:W-:Y:S01]  /*0740*/  IADD3 RZ, P0, R5, R10, RZ ;  /* 0x0000000a05ff7210 */ /* 0x000fe20007f1e0ff */
[----:B------:R-:W-:-:S04]  /*0750*/  IMAD.MOV.U32 R12, RZ, RZ, R11 ;  /* 0x000000ffff0c7224 */ /* 0x000fc800078e000b */
[----:B------:R-:W-:-:S08]  /*0760*/  IMAD.WIDE.U32.X R4, R15, R17, R12, P0 ;  /* 0x000000110f047225 */ /* 0x000fd000000e040c */
.L_x_5:
[-CC-:B------:R-:W-:Y:S01]  /*0770*/  SHF.R.U64 R25, R4, R14.reuse, R5.reuse ;  /* 0x0000000e04197219 */ /* 0x180fe20000001205 */
[----:B------:R-:W0:Y:S01]  /*0780*/  LDC.64 R20, c[0x0][0x640] ;  /* 0x00019000ff147b82 */ /* 0x000e220000000a00 */
[----:B------:R-:W-:Y:S01]  /*0790*/  SHF.R.U32.HI R5, RZ, R14, R5 ;  /* 0x0000000eff057219 */ /* 0x000fe20000011605 */
[----:B------:R-:W-:Y:S01]  /*07a0*/  ULDC UR4, c[0x0][0x150] ;  /* 0x0000540000047ab9 */ /* 0x000fe20000000800 */
[----:B------:R-:W-:Y:S02]  /*07b0*/  IADD3 R11, P0, RZ, -R25, RZ ;  /* 0x80000019ff0b7210 */ /* 0x000fe40007f1e0ff */
[----:B------:R-:W-:-:S03]  /*07c0*/  I2FP.F32.U32 R4, R6 ;  /* 0x0000000600047245 */ /* 0x000fc60000201000 */
[----:B------:R-:W1:Y:S01]  /*07d0*/  LDC R12, c[0x0][0x618] ;  /* 0x00018600ff0c7b82 */ /* 0x000e620000000800 */
[----:B------:R-:W-:Y:S02]  /*07e0*/  IMAD.X R13, RZ, RZ, ~R5, P0 ;  /* 0x000000ffff0d7224 */ /* 0x000fe400000e0e05 */
[----:B------:R-:W-:Y:S01]  /*07f0*/  FMUL R7, R4, UR4 ;  /* 0x0000000404077c20 */ /* 0x000fe20008400000 */
[----:B------:R-:W-:Y:S01]  /*0800*/  IMAD.WIDE.U32 R4, R11, R18, R2 ;  /* 0x000000120b047225 */ /* 0x000fe200078e0002 */
[----:B------:R-:W-:-:S03]  /*0810*/  ULDC UR4, c[0x0][0x154] ;  /* 0x0000550000047ab9 */ /* 0x000fc60000000800 */
[----:B------:R-:W-:Y:S01]  /*0820*/  IMAD R10, R13, R18, RZ ;  /* 0x000000120d0a7224 */ /* 0x000fe200078e02ff */
[----:B------:R-:W2:Y:S01]  /*0830*/  LDC R9, c[0x0][0x144] ;  /* 0x00005100ff097b82 */ /* 0x000ea20000000800 */
[----:B------:R-:W3:Y:S02]  /*0840*/  F2I.U32.TRUNC.NTZ R7, R7 ;  /* 0x0000000700077305 */ /* 0x000ee4000020f000 */
[----:B------:R-:W-:-:S04]  /*0850*/  IMAD R11, R11, R19, R10 ;  /* 0x000000130b0b7224 */ /* 0x000fc800078e020a */
[----:B------:R-:W-:Y:S01]  /*0860*/  IMAD.IADD R5, R5, 0x1, R11 ;  /* 0x0000000105057824 */ /* 0x000fe200078e020b */
[----:B------:R-:W4:Y:S01]  /*0870*/  LDC R14, c[0x0][0x608] ;  /* 0x00018200ff0e7b82 */ /* 0x000f220000000800 */
[----:B0-----:R-:W-:-:S04]  /*0880*/  ISETP.NE.U32.AND P0, PT, R20, RZ, PT ;  /* 0x000000ff1400720c */ /* 0x001fc80003f05070 */
[----:B------:R-:W-:-:S03]  /*0890*/  ISETP.NE.AND.EX P0, PT, R21, RZ, PT, P0 ;  /* 0x000000ff1500720c */ /* 0x000fc60003f05300 */
[----:B------:R-:W0:Y:S01]  /*08a0*/  LDC R13, c[0x0][0x658] ;  /* 0x00019600ff0d7b82 */ /* 0x000e220000000800 */
[----:B-1----:R-:W-:Y:S01]  /*08b0*/  SHF.R.U64 R16, R4, R12, R5 ;  /* 0x0000000c04107219 */ /* 0x002fe20000001205 */
[----:B---3--:R-:W-:Y:S01]  /*08c0*/  IMAD.MOV R10, RZ, RZ, -R7 ;  /* 0x000000ffff0a7224 */ /* 0x008fe200078e0a07 */
[----:B------:R-:W-:Y:S02]  /*08d0*/  I2FP.F32.U32 R4, R8 ;  /* 0x0000000800047245 */ /* 0x000fe40000201000 */
[----:B------:R-:W-:Y:S01]  /*08e0*/  SHF.R.U32.HI R7, RZ, R12, R5 ;  /* 0x0000000cff077219 */ /* 0x000fe20000011605 */
[----:B------:R-:W-:Y:S02]  /*08f0*/  IMAD.MOV.U32 R12, RZ, RZ, 0x1 ;  /* 0x00000001ff0c7424 */ /* 0x000fe400078e00ff */
[----:B------:R-:W1:Y:S01]  /*0900*/  LDC R15, c[0x0][0x148] ;  /* 0x00005200ff0f7b82 */ /* 0x000e620000000800 */
[----:B--2---:R-:W-:Y:S02]  /*0910*/  IMAD R9, R9, R10, R6 ;  /* 0x0000000a09097224 */ /* 0x004fe400078e0206 */
[----:B------:R-:W-:Y:S01]  /*0920*/  FMUL R5, R4, UR4 ;  /* 0x0000000404057c20 */ /* 0x000fe20008400000 */
[----:B------:R-:W-:-:S04]  /*0930*/  IMAD.MOV.U32 R4, RZ, RZ, -0x1 ;  /* 0xffffffffff047424 */ /* 0x000fc800078e00ff */
[----:B------:R-:W2:Y:S01]  /*0940*/  LDC R19, c[0x0][0x600] ;  /* 0x00018000ff137b82 */ /* 0x000ea20000000800 */
[-CC-:B----4-:R-:W-:Y:S02]  /*0950*/  SHF.R.U64 R24, R16, R14.reuse, R7.reuse ;  /* 0x0000000e10187219 */ /* 0x190fe40000001207 */
[----:B------:R-:W-:Y:S02]  /*0960*/  SHF.R.U32.HI R6, RZ, R14, R7 ;  /* 0x0000000eff067219 */ /* 0x000fe40000011607 */
[----:B------:R3:W4:Y:S03]  /*0970*/  F2I.U32.TRUNC.NTZ R14, R5 ;  /* 0x00000005000e7305 */ /* 0x000726000020f000 */
[----:B------:R-:W1:Y:S01]  /*0980*/  LDC R18, c[0x0][0x648] ;  /* 0x00019200ff127b82 */ /* 0x000e620000000800 */
[-C--:B0-----:R-:W-:Y:S02]  /*0990*/  SHF.R.U64 R26, R24, R13.reuse, R6 ;  /* 0x0000000d181a7219 */ /* 0x081fe40000001206 */
[----:B------:R-:W-:-:S02]  /*09a0*/  SHF.L.U32 R4, R4, R13, RZ ;  /* 0x0000000d04047219 */ /* 0x000fc400000006ff */
[-C--:B------:R-:W-:Y:S02]  /*09b0*/  SHF.R.U32.HI R6, RZ, R13.reuse, R6 ;  /* 0x0000000dff067219 */ /* 0x080fe40000011606 */
[----:B------:R-:W-:Y:S01]  /*09c0*/  SHF.L.U32 R12, R12, R13, RZ ;  /* 0x0000000d0c0c7219 */ /* 0x000fe200000006ff */
[----:B------:R-:W0:Y:S01]  /*09d0*/  LDC R23, c[0x0][0x638] ;  /* 0x00018e00ff177b82 */ /* 0x000e220000000800 */
[----:B------:R-:W-:Y:S01]  /*09e0*/  LOP3.LUT R13, RZ, R4, RZ, 0x33, !PT ;  /* 0x00000004ff0d7212 */ /* 0x000fe200078e33ff */
[----:B------:R-:W-:Y:S02]  /*09f0*/  IMAD.MOV.U32 R4, RZ, RZ, R26 ;  /* 0x000000ffff047224 */ /* 0x000fe400078e001a */
[----:B---3--:R-:W-:-:S04]  /*0a00*/  IMAD.MOV.U32 R5, RZ, RZ, R6 ;  /* 0x000000ffff057224 */ /* 0x008fc800078e0006 */
[----:B------:R-:W3:Y:S01]  /*0a10*/  LDC R22, c[0x0][0x610] ;  /* 0x00018400ff167b82 */ /* 0x000ee20000000800 */
[----:B----4-:R-:W-:Y:S05]  /*0a20*/  @!P0 BRA `(.L_x_6) ;  /* 0x0000000000288947 */ /* 0x010fea0003800000 */
[----:B------:R-:W4:Y:S02]  /*0a30*/  LDC R11, c[0x0][0x64c] ;  /* 0x00019300ff0b7b82 */ /* 0x000f240000000800 */
[----:B----4-:R-:W-:-:S05]  /*0a40*/  IADD3 R11, P0, R26, R11, RZ ;  /* 0x0000000b1a0b7210 */ /* 0x010fca0007f1e0ff */
        /* <DEDUP_REMOVED lines=8> */
.L_x_6:
[----:B-1----:R-:W-:Y:S01]  /*0ad0*/  SHF.R.U64 R4, R4, R18, R5 ;  /* 0x0000001204047219 */ /* 0x002fe20000001205 */
[----:B--2---:R-:W-:Y:S01]  /*0ae0*/  VIADD R5, R19, 0xffffffff ;  /* 0xffffffff13057836 */ /* 0x004fe20000000000 */
[----:B------:R-:W-:Y:S01]  /*0af0*/  LOP3.LUT R13, R24, R13, RZ, 0xc0, !PT ;  /* 0x0000000d180d7212 */ /* 0x000fe200078ec0ff */
[----:B------:R-:W-:Y:S01]  /*0b00*/  IMAD.MOV R14, RZ, RZ, -R14 ;  /* 0x000000ffff0e7224 */ /* 0x000fe200078e0a0e */
[----:B------:R-:W-:Y:S01]  /*0b10*/  R2UR UR13, R25 ;  /* 0x00000000190d72ca */ /* 0x000fe200000e0000 */
[----:B------:R-:W-:Y:S01]  /*0b20*/  IMAD.MOV R6, RZ, RZ, -R4 ;  /* 0x000000ffff067224 */ /* 0x000fe200078e0a04 */
[----:B------:R-:W-:Y:S01]  /*0b30*/  LOP3.LUT R5, R16, R5, RZ, 0xc0, !PT ;  /* 0x0000000510057212 */ /* 0x000fe200078ec0ff */
[----:B------:R-:W-:Y:S02]  /*0b40*/  IMAD R12, R12, R4, R13 ;  /* 0x000000040c0c7224 */ /* 0x000fe400078e020d */
[----:B------:R-:W-:Y:S02]  /*0b50*/  @P4 IMAD R9, R15, R14, R8 ;  /* 0x0000000e0f094224 */ /* 0x000fe400078e0208 */
[----:B0-----:R-:W-:-:S02]  /*0b60*/  IMAD R4, R6, R23, R26 ;  /* 0x0000001706047224 */ /* 0x001fc400078e021a */
[----:B---3--:R-:W-:Y:S02]  /*0b70*/  IMAD R9, R12, R22, R9 ;  /* 0x000000160c097224 */ /* 0x008fe400078e0209 */
[----:B------:R-:W-:Y:S02]  /*0b80*/  IMAD R6, R4, R19, R5 ;  /* 0x0000001304067224 */ /* 0x000fe400078e0205 */
[----:B------:R-:W-:-:S03]  /*0b90*/  IMAD.MOV.U32 R7, RZ, RZ, 0x1 ;  /* 0x00000001ff077424 */ /* 0x000fc600078e00ff */
[----:B------:R-:W-:Y:S02]  /*0ba0*/  SEL R4, R6, R9, !P4 ;  /* 0x0000000906047207 */ /* 0x000fe40006000000 */
[----:B------:R-:W-:Y:S02]  /*0bb0*/  SEL R5, R9, R6, !P4 ;  /* 0x0000000609057207 */ /* 0x000fe40006000000 */
[----:B------:R-:W-:-:S07]  /*0bc0*/  PRMT R9, R7, 0x7610, R9 ;  /* 0x0000761007097816 */ /* 0x000fce0000000009 */
.L_x_4:
[----:B------:R-:W-:-:S08]  /*0bd0*/  NOP ;  /* 0x0000000000007918 */ /* 0x000fd00000000000 */
[----:B------:R-:W0:Y:S02]  /*0be0*/  USETMAXREG.TRY_ALLOC.CTAPOOL UP0, 0xe8 ;  /* 0x000000e8000079c8 */ /* 0x000e240008000600 */
[----:B0-----:R-:W-:-:S13]  /*0bf0*/  PLOP3.LUT P0, PT, PT, PT, UP0, 0x80, 0x0 ;  /* 0x000000000000781c */ /* 0x001fda0003f0f008 */
[----:B------:R-:W-:Y:S05]  /*0c00*/  @!P0 BRA `(.L_x_4) ;  /* 0xfffffffc00f08947 */ /* 0x000fea000383ffff */
[----:B------:R-:W-:Y:S01]  /*0c10*/  ULDC.64 UR4, c[0x0][0x598] ;  /* 0x0001660000047ab9 */ /* 0x000fe20000000a00 */
[----:B------:R-:W-:Y:S01]  /*0c20*/  ULDC.64 UR42, c[0x0][0x208] ;  /* 0x00008200002a7ab9 */ /* 0x000fe20000000a00 */
[----:B------:R-:W-:-:S04]  /*0c30*/  ISETP.NE.U32.AND P0, PT, RZ, UR4, PT ;  /* 0x00000004ff007c0c */ /* 0x000fc8000bf05070 */
[----:B------:R-:W-:-:S13]  /*0c40*/  ISETP.NE.AND.EX P0, PT, RZ, UR5, PT, P0 ;  /* 0x00000005ff007c0c */ /* 0x000fda000bf05300 */
[----:B------:R-:W-:Y:S05]  /*0c50*/  @!P0 BRA `(.L_x_7) ;  /* 0x0000000000208947 */ /* 0x000fea0003800000 */
[----:B------:R-:W0:Y:S02]  /*0c60*/  LDC.64 R6, c[0x0][0x598] ;  /* 0x00016600ff067b82 */ /* 0x000e240000000a00 */
[----:B0-----:R-:W2:Y:S02]  /*0c70*/  LDG.E.64 R6, desc[UR42][R6.64] ;  /* 0x0000002a06067981 */ /* 0x001ea4000c1e1b00 */
[----:B--2---:R-:W-:-:S04]  /*0c80*/  ISETP.NE.U32.AND P0, PT, R6, RZ, PT ;  /* 0x000000ff0600720c */ /* 0x004fc80003f05070 */
[----:B------:R-:W-:-:S13]  /*0c90*/  ISETP.NE.AND.EX P0, PT, R7, RZ, PT, P0 ;  /* 0x000000ff0700720c */ /* 0x000fda0003f05300 */
[----:B------:R-:W-:Y:S05]  /*0ca0*/  @!P0 BRA `(.L_x_7) ;  /* 0x00000000000c8947 */ /* 0x000fea0003800000 */
[----:B------:R-:W2:Y:S02]  /*0cb0*/  LD.E R6, desc[UR42][R6.64] ;  /* 0x0000002a06067980 */ /* 0x000ea4000c101900 */
[----:B--2---:R-:W-:Y:S01]  /*0cc0*/  R2UR UR7, R6 ;  /* 0x00000000060772ca */ /* 0x004fe200000e0000 */
[----:B------:R-:W-:-:S14]  /*0cd0*/  BRA `(.L_x_8) ;  /* 0x0000000000247947 */ /* 0x000fdc0003800000 */
.L_x_7:
[----:B------:R-:W-:Y:S02]  /*0ce0*/  ULDC.64 UR4, c[0x0][0x588] ;  /* 0x0001620000047ab9 */ /* 0x000fe40000000a00 */
[----:B------:R-:W-:-:S04]  /*0cf0*/  ISETP.NE.U32.AND P0, PT, RZ, UR4, PT ;  /* 0x00000004ff007c0c */ /* 0x000fc8000bf05070 */
[----:B------:R-:W-:-:S13]  /*0d00*/  ISETP.NE.AND.EX P0, PT, RZ, UR5, PT, P0 ;  /* 0x00000005ff007c0c */ /* 0x000fda000bf05300 */
[----:B------:R-:W-:Y:S05]  /*0d10*/  @!P0 BRA `(.L_x_9) ;  /* 0x0000000000108947 */ /* 0x000fea0003800000 */
[----:B------:R-:W0:Y:S02]  /*0d20*/  LDC.64 R6, c[0x0][0x588] ;  /* 0x00016200ff067b82 */ /* 0x000e240000000a00 */
[----:B0-----:R-:W2:Y:S02]  /*0d30*/  LDG.E R6, desc[UR42][R6.64] ;  /* 0x0000002a06067981 */ /* 0x001ea4000c1e1900 */
[----:B--2---:R-:W-:Y:S01]  /*0d40*/  R2UR UR7, R6 ;  /* 0x00000000060772ca */ /* 0x004fe200000e0000 */
[----:B------:R-:W-:-:S14]  /*0d50*/  BRA `(.L_x_8) ;  /* 0x0000000000047947 */ /* 0x000fdc0003800000 */
.L_x_9:
[----:B------:R-:W-:-:S05]  /*0d60*/  ULDC UR7, c[0x0][0x580] ;  /* 0x0001600000077ab9 */ /* 0x000fca0000000800 */
.L_x_8:
[----:B------:R-:W-:Y:S02]  /*0d70*/  ULDC.64 UR4, c[0x0][0x5a0] ;  /* 0x0001680000047ab9 */ /* 0x000fe40000000a00 */
        /* <DEDUP_REMOVED lines=11> */
.L_x_10:
        /* <DEDUP_REMOVED lines=8> */
.L_x_12:
[----:B------:R-:W-:-:S05]  /*0eb0*/  ULDC UR8, c[0x0][0x584] ;  /* 0x0001610000087ab9 */ /* 0x000fca0000000800 */
.L_x_11:
[----:B------:R-:W-:-:S13]  /*0ec0*/  LOP3.LUT P0, RZ, R9, 0xff, RZ, 0xc0, !PT ;  /* 0x000000ff09ff7812 */ /* 0x000fda000780c0ff */
[----:B------:R-:W-:Y:S05]  /*0ed0*/  @!P0 EXIT ;  /* 0x000000000000894d */ /* 0x000fea0003800000 */
[----:B------:R-:W-:Y:S01]  /*0ee0*/  ULDC UR4, c[0x0][0x28c] ;  /* 0x0000a30000047ab9 */ /* 0x000fe20000000800 */
[----:B------:R-:W-:Y:S02]  /*0ef0*/  ULOP3.LUT UR9, UR6, 0x1, URZ, 0xfc, !UPT ;  /* 0x0000000106097892 */ /* 0x000fe4000f8efc3f */
[----:B------:R-:W-:-:S04]  /*0f00*/  UIADD3 UR4, UR4, 0xff, URZ ;  /* 0x000000ff04047890 */ /* 0x000fc8000fffe03f */
[----:B------:R-:W-:-:S04]  /*0f10*/  USHF.R.S32.HI UR5, URZ, 0x1f, UR4 ;  /* 0x0000001f3f057899 */ /* 0x000fc80008011404 */
[----:B------:R-:W-:-:S03]  /*0f20*/  ULEA.HI UR5, UR5, UR4, URZ, 0x8 ;  /* 0x0000000405057291 */ /* 0x000fc6000f8f403f */
[----:B------:R-:W-:Y:S01]  /*0f30*/  UMOV UR4, URZ ;  /* 0x0000003f00047c82 */ /* 0x000fe20008000000 */
[----:B------:R-:W-:-:S03]  /*0f40*/  USHF.R.S32.HI UR10, URZ, 0x8, UR5 ;  /* 0x000000083f0a7899 */ /* 0x000fc60008011405 */
[----:B------:R-:W-:-:S09]  /*0f50*/  UMOV UR5, URZ ;  /* 0x0000003f00057c82 */ /* 0x000fd20008000000 */
.L_x_197:
[----:B------:R-:W-:Y:S01]  /*0f60*/  LOP3.LUT R6, R0, 0x80, RZ, 0xc0, !PT ;  /* 0x0000008000067812 */ /* 0x000fe200078ec0ff */
[----:B------:R-:W0:Y:S01]  /*0f70*/  S2UR UR19, SR_CgaCtaId ;  /* 0x00000000001379c3 */ /* 0x000e220000008800 */
[----:B------:R-:W-:Y:S01]  /*0f80*/  UMOV UR18, 0x400 ;  /* 0x0000040000127882 */ /* 0x000fe20000000000 */
[----:B------:R-:W-:Y:S01]  /*0f90*/  UMOV UR14, URZ ;  /* 0x0000003f000e7c82 */ /* 0x000fe20008000000 */
[----:B------:R-:W-:Y:S01]  /*0fa0*/  SHF.R.U32.HI R7, RZ, 0x7, R6 ;  /* 0x00000007ff077819 */ /* 0x000fe20000011606 */
[----:B------:R-:W-:Y:S01]  /*0fb0*/  UMOV UR16, URZ ;  /* 0x0000003f00107c82 */ /* 0x000fe20008000000 */
[----:B------:R-:W-:Y:S01]  /*0fc0*/  UMOV UR17, URZ ;  /* 0x0000003f00117c82 */ /* 0x000fe20008000000 */
[----:B------:R-:W-:Y:S01]  /*0fd0*/  UMOV UR39, UR5 ;  /* 0x0000000500277c82 */ /* 0x000fe20008000000 */
[----:B------:R-:W-:Y:S01]  /*0fe0*/  UMOV UR38, UR4 ;  /* 0x0000000400267c82 */ /* 0x000fe20008000000 */
[----:B-1----:R-:W1:Y:S01]  /*0ff0*/  LDC R6, c[0x0][0x28c] ;  /* 0x0000a300ff067b82 */ /* 0x002e620000000800 */
[----:B------:R-:W2:Y:S01]  /*1000*/  SHFL.IDX PT, R7, R7, RZ, 0x1f ;  /* 0x00001fff07077589 */ /* 0x000ea200000e0000 */
[----:B------:R-:W-:-:S02]  /*1010*/  CS2R R8, SRZ ;  /* 0x0000000000087805 */ /* 0x000fc4000001ff00 */
[----:B------:R-:W-:Y:S02]  /*1020*/  CS2R R10, SRZ ;  /* 0x00000000000a7805 */ /* 0x000fe4000001ff00 */
[----:B------:R-:W-:Y:S02]  /*1030*/  CS2R R12, SRZ ;  /* 0x00000000000c7805 */ /* 0x000fe4000001ff00 */
[----:B------:R-:W-:Y:S02]  /*1040*/  CS2R R14, SRZ ;  /* 0x00000000000e7805 */ /* 0x000fe4000001ff00 */
[----:B------:R-:W-:Y:S02]  /*1050*/  CS2R R16, SRZ ;  /* 0x0000000000107805 */ /* 0x000fe4000001ff00 */
[----:B------:R-:W-:Y:S02]  /*1060*/  CS2R R18, SRZ ;  /* 0x0000000000127805 */ /* 0x000fe4000001ff00 */
        /* <DEDUP_REMOVED lines=16> */
[----:B-1----:R-:W-:Y:S02]  /*1170*/  ISETP.GE.AND P0, PT, R6, 0x1, PT ;  /* 0x000000010600780c */ /* 0x002fe40003f06270 */
[----:B------:R-:W-:Y:S02]  /*1180*/  CS2R R132, SRZ ;  /* 0x0000000000847805 */ /* 0x000fe4000001ff00 */
[----:B--2---:R-:W-:-:S02]  /*1190*/  R2UR UR11, R7 ;  /* 0x00000000070b72ca */ /* 0x004fc400000e0000 */
        /* <DEDUP_REMOVED lines=11> */
[----:B------:R-:W-:Y:S01]  /*1250*/  CS2R R154, SRZ ;  /* 0x00000000009a7805 */ /* 0x000fe2000001ff00 */
[----:B------:R-:W-:Y:S01]  /*1260*/  ULEA.HI UR12, UR11, UR11, URZ, 0x1 ;  /* 0x0000000b0b0c7291 */ /* 0x000fe2000f8f083f */
[----:B------:R-:W-:-:S02]  /*1270*/  CS2R R156, SRZ ;  /* 0x00000000009c7805 */ /* 0x000fc4000001ff00 */
[----:B------:R-:W-:Y:S02]  /*1280*/  CS2R R158, SRZ ;  /* 0x00000000009e7805 */ /* 0x000fe4000001ff00 */
[----:B------:R-:W-:Y:S01]  /*1290*/  CS2R R160, SRZ ;  /* 0x0000000000a07805 */ /* 0x000fe2000001ff00 */
[----:B------:R-:W-:Y:S01]  /*12a0*/  ULOP3.LUT UR15, UR12, 0x7fffe, URZ, 0xc0, !UPT ;  /* 0x0007fffe0c0f7892 */ /* 0x000fe2000f8ec03f */
[----:B------:R-:W-:Y:S01]  /*12b0*/  CS2R R162, SRZ ;  /* 0x0000000000a27805 */ /* 0x000fe2000001ff00 */
[----:B0-----:R-:W-:Y:S01]  /*12c0*/  ULEA UR12, UR19, UR18, 0x18 ;  /* 0x00000012130c7291 */ /* 0x001fe2000f8ec03f */
[----:B------:R-:W-:Y:S01]  /*12d0*/  CS2R R164, SRZ ;  /* 0x0000000000a47805 */ /* 0x000fe2000001ff00 */
[----:B------:R-:W-:Y:S01]  /*12e0*/  UIADD3 UR15, UR11, -UR15, URZ ;  /* 0x8000000f0b0f7290 */ /* 0x000fe2000fffe03f */
[----:B------:R-:W-:Y:S02]  /*12f0*/  CS2R R96, SRZ ;  /* 0x0000000000607805 */ /* 0x000fe4000001ff00 */
[----:B------:R-:W-:-:S02]  /*1300*/  CS2R R98, SRZ ;  /* 0x0000000000627805 */ /* 0x000fc4000001ff00 */
[----:B------:R-:W-:Y:S01]  /*1310*/  CS2R R100, SRZ ;  /* 0x0000000000647805 */ /* 0x000fe2000001ff00 */
[----:B------:R-:W-:Y:S01]  /*1320*/  ULEA UR15, UR15, UR12, 0xd ;  /* 0x0000000c0f0f7291 */ /* 0x000fe2000f8e683f */
[----:B------:R-:W-:Y:S02]  /*1330*/  CS2R R102, SRZ ;  /* 0x0000000000667805 */ /* 0x000fe4000001ff00 */
[----:B------:R-:W-:Y:S02]  /*1340*/  CS2R R88, SRZ ;  /* 0x0000000000587805 */ /* 0x000fe4000001ff00 */
[----:B------:R-:W-:Y:S01]  /*1350*/  CS2R R90, SRZ ;  /* 0x00000000005a7805 */ /* 0x000fe2000001ff00 */
[----:B------:R-:W-:Y:S01]  /*1360*/  UIADD3 UR15, UR15, 0x100, URZ ;  /* 0x000001000f0f7890 */ /* 0x000fe2000fffe03f */
[----:B------:R-:W-:Y:S02]  /*1370*/  CS2R R92, SRZ ;  /* 0x00000000005c7805 */ /* 0x000fe4000001ff00 */
[----:B------:R-:W-:-:S02]  /*1380*/  CS2R R94, SRZ ;  /* 0x00000000005e7805 */ /* 0x000fc4000001ff00 */
[----:B------:R-:W-:Y:S01]  /*1390*/  CS2R R80, SRZ ;  /* 0x0000000000507805 */ /* 0x000fe2000001ff00 */
[----:B------:R-:W-:Y:S01]  /*13a0*/  USHF.R.U32.HI UR11, URZ, 0x4, UR15 ;  /* 0x000000043f0b7899 */ /* 0x000fe2000801160f */
[----:B------:R-:W-:Y:S02]  /*13b0*/  CS2R R82, SRZ ;  /* 0x0000000000527805 */ /* 0x000fe4000001ff00 */
[----:B------:R-:W-:Y:S02]  /*13c0*/  CS2R R84, SRZ ;  /* 0x0000000000547805 */ /* 0x000fe4000001ff00 */
[----:B------:R-:W-:Y:S01]  /*13d0*/  CS2R R86, SRZ ;  /* 0x0000000000567805 */ /* 0x000fe2000001ff00 */
[----:B------:R-:W-:Y:S01]  /*13e0*/  ULOP3.LUT UR11, UR11, 0x3fff, URZ, 0xc0, !UPT ;  /* 0x00003fff0b0b7892 */ /* 0x000fe2000f8ec03f */
        /* <DEDUP_REMOVED lines=23> */
[----:B---34-:R-:W-:Y:S02]  /*1560*/  CS2R R38, SRZ ;  /* 0x0000000000267805 */ /* 0x018fe4000001ff00 */
[----:B------:R-:W-:Y:S02]  /*1570*/  CS2R R24, SRZ ;  /* 0x0000000000187805 */ /* 0x000fe4000001ff00 */
[----:B------:R-:W-:-:S02]  /*1580*/  CS2R R26, SRZ ;  /* 0x00000000001a7805 */ /* 0x000fc4000001ff00 */
[----:B------:R-:W-:Y:S02]  /*1590*/  CS2R R28, SRZ ;  /* 0x00000000001c7805 */ /* 0x000fe4000001ff00 */
[----:B------:R-:W-:Y:S01]  /*15a0*/  CS2R R30, SRZ ;  /* 0x00000000001e7805 */ /* 0x000fe2000001ff00 */
[----:B------:R-:W-:Y:S06]  /*15b0*/  @!P0 BRA `(.L_x_13) ;  /* 0x0000001c008c8947 */ /* 0x000fec0003800000 */
[----:B------:R-:W-:-:S06]  /*15c0*/  UISETP.NE.AND UP0, UPT, UR9, 0x3, UPT ;  /* 0x000000030900788c */ /* 0x000fcc000bf05270 */
[----:B------:R-:W-:-:S13]  /*15d0*/  PLOP3.LUT P1, PT, PT, PT, UP0, 0x80, 0x0 ;  /* 0x000000000000781c */ /* 0x000fda0003f2f008 */
[----:B------:R-:W-:Y:S05]  /*15e0*/  @!P1 BRA `(.L_x_14) ;  /* 0x0000000000049947 */ /* 0x000fea0003800000 */
[----:B------:R-:W-:Y:S01]  /*15f0*/  BPT.TRAP 0x1 ;  /* 0x000000040000795c */ /* 0x000fe20000300000 */
.L_x_14:
[----:B------:R-:W-:Y:S01]  /*1600*/  ULEA UR14, UR5, UR12, 0x3 ;  /* 0x0000000c050e7291 */ /* 0x000fe2000f8e183f */
[----:B------:R-:W-:-:S05]  /*1610*/  IMAD.U32 R6, RZ, RZ, UR4 ;  /* 0x00000004ff067e24 */ /* 0x000fca000f8e00ff */
[----:B------:R-:W-:-:S04]  /*1620*/  SHF.L.U32 R6, R6, 0x1f, RZ ;  /* 0x0000001f06067819 */ /* 0x000fc800000006ff */
[----:B------:R0:W1:Y:S01]  /*1630*/  SYNCS.PHASECHK.TRANS64.TRYWAIT P0, [UR14], R6 ;  /* 0x00000006ff0075a7 */ /* 0x000062000800014e */
[----:B------:R-:W-:Y:S05]  /*1640*/  @!P1 BRA `(.L_x_15) ;  /* 0x0000000000049947 */ /* 0x000fea0003800000 */
[----:B------:R-:W-:Y:S01]  /*1650*/  BPT.TRAP 0x1 ;  /* 0x000000040000795c */ /* 0x000fe20000300000 */
.L_x_15:
[----:B-1----:R-:W-:Y:S05]  /*1660*/  @P0 BRA `(.L_x_16) ;  /* 0x0000000000080947 */ /* 0x002fea0003800000 */
[----:B------:R-:W1:Y:S02]  /*1670*/  SYNCS.PHASECHK.TRANS64.TRYWAIT P0, [UR14], R6 ;  /* 0x00000006ff0075a7 */ /* 0x000e64000800014e */
[----:B-1----:R-:W-:Y:S05]  /*1680*/  @!P0 BRA `(.L_x_17) ;  /* 0x000000b800908947 */ /* 0x002fea0003800000 */
.L_x_16:
[----:B------:R-:W-:Y:S01]  /*1690*/  UIADD3 UR14, UR12, 0x20100, URZ ;  /* 0x000201000c0e7890 */ /* 0x000fe2000fffe03f */
[----:B------:R-:W-:Y:S01]  /*16a0*/  WARPGROUP.ARRIVE ;  /* 0x00000000000079c5 */ /* 0x000fe20000000000 */
[----:B------:R-:W-:Y:S01]  /*16b0*/  ULOP3.LUT UR15, UR11, 0x10000, URZ, 0xfc, !UPT ;  /* 0x000100000b0f7892 */ /* 0x000fe2000f8efc3f */
[----:B------:R-:W-:Y:S01]  /*16c0*/  CS2R R8, SRZ ;  /* 0x0000000000087805 */ /* 0x000fe2000001ff00 */
[----:B------:R-:W-:Y:S01]  /*16d0*/  USHF.R.U32.HI UR14, URZ, 0x4, UR14 ;  /* 0x000000043f0e7899 */ /* 0x000fe2000801160e */
[----:B01----:R-:W-:Y:S01]  /*16e0*/  CS2R R6, SRZ ;  /* 0x0000000000067805 */ /* 0x003fe2000001ff00 */
[----:B------:R-:W-:Y:S01]  /*16f0*/  ULEA UR15, UR5, UR15, 0xc ;  /* 0x0000000f050f7291 */ /* 0x000fe2000f8e603f */
[----:B------:R-:W-:Y:S01]  /*1700*/  CS2R R10, SRZ ;  /* 0x00000000000a7805 */ /* 0x000fe2000001ff00 */
[----:B------:R-:W-:Y:S01]  /*1710*/  ULOP3.LUT UR14, UR14, 0x3fff, URZ, 0xc0, !UPT ;  /* 0x00003fff0e0e7892 */ /* 0x000fe2000f8ec03f */
[----:B------:R-:W-:Y:S01]  /*1720*/  CS2R R12, SRZ ;  /* 0x00000000000c7805 */ /* 0x000fe2000001ff00 */
[----:B------:R-:W-:Y:S01]  /*1730*/  UMOV UR17, 0x40000040 ;  /* 0x4000004000117882 */ /* 0x000fe20000000000 */
[----:B------:R-:W-:Y:S01]  /*1740*/  UMOV UR19, 0x40000040 ;  /* 0x4000004000137882 */ /* 0x000fe20000000000 */
[----:B------:R-:W-:Y:S01]  /*1750*/  ULOP3.LUT UR14, UR14, 0x10000, URZ, 0xfc, !UPT ;  /* 0x000100000e0e7892 */ /* 0x000fe2000f8efc3f */
[----:B------:R-:W-:Y:S01]  /*1760*/  CS2R R14, SRZ ;  /* 0x00000000000e7805 */ /* 0x000fe2000001ff00 */
[----:B------:R-:W-:Y:S01]  /*1770*/  UMOV UR16, UR15 ;  /* 0x0000000f00107c82 */ /* 0x000fe20008000000 */
[----:B------:R-:W-:Y:S01]  /*1780*/  UMOV UR21, UR17 ;  /* 0x0000001100157c82 */ /* 0x000fe20008000000 */
[----:B------:R-:W-:Y:S01]  /*1790*/  UIMAD UR36, UR5, 0x500, UR14 ;  /* 0x00000500052478a4 */ /* 0x000fe2000f8e020e */
[----:B------:R-:W-:Y:S01]  /*17a0*/  CS2R R16, SRZ ;  /* 0x0000000000107805 */ /* 0x000fe2000001ff00 */
[----:B------:R-:W-:Y:S01]  /*17b0*/  UMOV UR20, UR16 ;  /* 0x0000001000147c82 */ /* 0x000fe20008000000 */
[----:B------:R-:W-:Y:S01]  /*17c0*/  UMOV UR23, 0x40000040 ;  /* 0x4000004000177882 */ /* 0x000fe20000000000 */
[----:B------:R-:W-:Y:S01]  /*17d0*/  UIADD3 UR22, UR36, 0x80, URZ ;  /* 0x0000008024167890 */ /* 0x000fe2000fffe03f */
[----:B------:R-:W-:Y:S01]  /*17e0*/  CS2R R18, SRZ ;  /* 0x0000000000127805 */ /* 0x000fe2000001ff00 */
[----:B------:R-:W-:Y:S01]  /*17f0*/  UIADD3 UR26, UR36, 0x100, URZ ;  /* 0x00000100241a7890 */ /* 0x000fe2000fffe03f */
[----:B------:R-:W-:Y:S01]  /*1800*/  CS2R R20, SRZ ;  /* 0x0000000000147805 */ /* 0x000fe2000001ff00 */
[----:B------:R-:W-:Y:S01]  /*1810*/  UMOV UR18, UR36 ;  /* 0x0000002400127c82 */ /* 0x000fe20008000000 */
[----:B------:R-:W-:Y:S01]  /*1820*/  UIADD3 UR30, UR36, 0x180, URZ ;  /* 0x00000180241e7890 */ /* 0x000fe2000fffe03f */
[----:B------:R-:W-:Y:S01]  /*1830*/  QGMMA.64x16x32.F32.E4M3.E4M3 R96, gdesc[UR16], RZ, !UPT ;  /* 0x00200000106079f3 */ /* 0x000fe2000c7008ff */
[----:B------:R-:W-:Y:S01]  /*1840*/  UIADD3 UR34, UR36, 0x200, URZ ;  /* 0x0000020024227890 */ /* 0x000fe2000fffe03f */
[----:B------:R-:W-:Y:S01]  /*1850*/  CS2R R22, SRZ ;  /* 0x0000000000167805 */ /* 0x000fe2000001ff00 */
[----:B------:R-:W-:Y:S01]  /*1860*/  UIADD3 UR14, UR15, 0x400, URZ ;  /* 0x000004000f0e7890 */ /* 0x000fe2000fffe03f */
[----:B------:R-:W-:Y:S01]  /*1870*/  QGMMA.64x16x32.F32.E4M3.E4M3 R80, gdesc[UR20], RZ, !UPT ;  /* 0x00200000145079f3 */ /* 0x000fe2000c7008ff */
[----:B------:R-:W-:Y:S01]  /*1880*/  UMOV UR24, UR16 ;  /* 0x0000001000187c82 */ /* 0x000fe20008000000 */
[----:B------:R-:W-:Y:S01]  /*1890*/  UMOV UR25, UR17 ;  /* 0x0000001100197c82 */ /* 0x000fe20008000000 */
[----:B------:R-:W-:Y:S01]  /*18a0*/  UMOV UR27, 0x40000040 ;  /* 0x40000040001b7882 */ /* 0x000fe20000000000 */
[----:B------:R-:W-:Y:S01]  /*18b0*/  UMOV UR28, UR16 ;  /* 0x00000010001c7c82 */ /* 0x000fe20008000000 */
[----:B------:R-:W-:Y:S01]  /*18c0*/  UMOV UR29, UR17 ;  /* 0x00000011001d7c82 */ /* 0x000fe20008000000 */
[----:B------:R-:W-:Y:S01]  /*18d0*/  UMOV UR31, 0x40000040 ;  /* 0x40000040001f7882 */ /* 0x000fe20000000000 */
[----:B------:R-:W-:Y:S01]  /*18e0*/  QGMMA.64x16x32.F32.E4M3.E4M3 R64, gdesc[UR24], RZ, !UPT ;  /* 0x00200000184079f3 */ /* 0x000fe2000c7008ff */
[----:B------:R-:W-:Y:S01]  /*18f0*/  UMOV UR32, UR16 ;  /* 0x0000001000207c82 */ /* 0x000fe20008000000 */
[----:B------:R-:W-:Y:S01]  /*1900*/  UMOV UR33, UR17 ;  /* 0x0000001100217c82 */ /* 0x000fe20008000000 */
[----:B------:R-:W-:Y:S01]  /*1910*/  UMOV UR35, 0x40000040 ;  /* 0x4000004000237882 */ /* 0x000fe20000000000 */
[----:B------:R-:W-:Y:S01]  /*1920*/  QGMMA.64x16x32.F32.E4M3.E4M3 R48, gdesc[UR28], RZ, !UPT ;  /* 0x002000001c3079f3 */ /* 0x000fe2000c7008ff */
[----:B------:R-:W-:Y:S01]  /*1930*/  UIADD3 UR16, UR15, 0x2, URZ ;  /* 0x000000020f107890 */ /* 0x000fe2000fffe03f */
[----:B------:R-:W-:Y:S01]  /*1940*/  CS2R R104, SRZ ;  /* 0x0000000000687805 */ /* 0x000fe2000001ff00 */
[----:B------:R-:W-:Y:S01]  /*1950*/  UMOV UR17, 0x40000040 ;  /* 0x4000004000117882 */ /* 0x000fe20000000000 */
[----:B------:R-:W-:Y:S01]  /*1960*/  QGMMA.64x16x32.F32.E4M3.E4M3 R32, gdesc[UR32], RZ, !UPT ;  /* 0x00200000202079f3 */ /* 0x000fe2000c7008ff */
[----:B------:R-:W-:Y:S01]  /*1970*/  UMOV UR32, UR14 ;  /* 0x0000000e00207c82 */ /* 0x000fe20008000000 */
[----:B------:R-:W-:Y:S01]  /*1980*/  UMOV UR33, 0x40000040 ;  /* 0x4000004000217882 */ /* 0x000fe20000000000 */
[----:B------:R-:W-:Y:S01]  /*1990*/  UMOV UR28, UR32 ;  /* 0x00000020001c7c82 */ /* 0x000fe20008000000 */
[----:B------:R-:W-:Y:S01]  /*19a0*/  UMOV UR29, UR33 ;  /* 0x00000021001d7c82 */ /* 0x000fe20008000000 */
[----:B------:R-:W-:Y:S01]  /*19b0*/  QGMMA.64x16x32.F32.E4M3.E4M3 R24, gdesc[UR32], RZ, !UPT ;  /* 0x00200000201879f3 */ /* 0x000fe2000c7008ff */
[----:B------:R-:W-:Y:S01]  /*19c0*/  UMOV UR24, UR32 ;  /* 0x0000002000187c82 */ /* 0x000fe20008000000 */
[----:B------:R-:W-:Y:S01]  /*19d0*/  UMOV UR25, UR33 ;  /* 0x0000002100197c82 */ /* 0x000fe20008000000 */
[----:B------:R-:W-:Y:S01]  /*19e0*/  UMOV UR20, UR32 ;  /* 0x0000002000147c82 */ /* 0x000fe20008000000 */
[----:B------:R-:W-:Y:S01]  /*19f0*/  QGMMA.64x16x32.F32.E4M3.E4M3 R40, gdesc[UR28], RZ, !UPT ;  /* 0x002000001c2879f3 */ /* 0x000fe2000c7008ff */
[----:B------:R-:W-:Y:S01]  /*1a00*/  UMOV UR21, UR33 ;  /* 0x0000002100157c82 */ /* 0x000fe20008000000 */
[----:B------:R-:W-:Y:S01]  /*1a10*/  UMOV UR34, UR18 ;  /* 0x0000001200227c82 */ /* 0x000fe20008000000 */
[----:B------:R-:W-:Y:S01]  /*1a20*/  UMOV UR35, UR19 ;  /* 0x0000001300237c82 */ /* 0x000fe20008000000 */
[----:B------:R-:W-:Y:S01]  /*1a30*/  QGMMA.64x16x32.F32.E4M3.E4M3 R56, gdesc[UR24], RZ, !UPT ;  /* 0x00200000183879f3 */ /* 0x000fe2000c7008ff */
[----:B------:R-:W-:Y:S01]  /*1a40*/  UIADD3 UR18, UR36, 0x2, URZ ;  /* 0x0000000224127890 */ /* 0x000fe2000fffe03f */
[----:B------:R-:W-:Y:S01]  /*1a50*/  CS2R R106, SRZ ;  /* 0x00000000006a7805 */ /* 0x000fe2000001ff00 */
[----:B------:R-:W-:Y:S01]  /*1a60*/  UIADD3 UR26, UR36, 0x102, URZ ;  /* 0x00000102241a7890 */ /* 0x000fe2000fffe03f */
[----:B------:R-:W-:Y:S01]  /*1a70*/  QGMMA.64x16x32.F32.E4M3.E4M3 R72, gdesc[UR20], RZ, !UPT ;  /* 0x00200000144879f3 */ /* 0x000fe2000c7008ff */
[----:B------:R-:W-:Y:S01]  /*1a80*/  UIADD3 UR22, UR36, 0x82, URZ ;  /* 0x0000008224167890 */ /* 0x000fe2000fffe03f */
[----:B------:R-:W-:Y:S01]  /*1a90*/  CS2R R108, SRZ ;  /* 0x00000000006c7805 */ /* 0x000fe2000001ff00 */
[----:B------:R-:W-:Y:S01]  /*1aa0*/  UMOV UR19, 0x40000040 ;  /* 0x4000004000137882 */ /* 0x000fe20000000000 */
[----:B------:R-:W-:Y:S01]  /*1ab0*/  QGMMA.64x16x32.F32.E4M3.E4M3 R88, gdesc[UR32], RZ, !UPT ;  /* 0x00200000205879f3 */ /* 0x000fe2000c7008ff */
[----:B------:R-:W-:Y:S01]  /*1ac0*/  UIADD3 UR30, UR36, 0x182, URZ ;  /* 0x00000182241e7890 */ /* 0x000fe2000fffe03f */
[----:B------:R-:W-:Y:S01]  /*1ad0*/  CS2R R110, SRZ ;  /* 0x00000000006e7805 */ /* 0x000fe2000001ff00 */
[----:B------:R-:W-:Y:S01]  /*1ae0*/  UMOV UR20, UR16 ;  /* 0x0000001000147c82 */ /* 0x000fe20008000000 */
[----:B------:R-:W-:Y:S01]  /*1af0*/  UMOV UR21, UR17 ;  /* 0x0000001100157c82 */ /* 0x000fe20008000000 */
[----:B------:R-:W-:Y:S01]  /*1b00*/  UMOV UR23, 0x40000040 ;  /* 0x4000004000177882 */ /* 0x000fe20000000000 */
[----:B------:R-:W-:Y:S01]  /*1b10*/  UIADD3 UR34, UR36, 0x202, URZ ;  /* 0x0000020224227890 */ /* 0x000fe2000fffe03f */
[----:B------:R-:W-:Y:S01]  /*1b20*/  CS2R R112, SRZ ;  /* 0x0000000000707805 */ /* 0x000fe2000001ff00 */
[----:B------:R-:W-:Y:S01]  /*1b30*/  UIADD3 UR14, UR15, 0x402, URZ ;  /* 0x000004020f0e7890 */ /* 0x000fe2000fffe03f */
[----:B------:R-:W-:Y:S01]  /*1b40*/  CS2R R114, SRZ ;  /* 0x0000000000727805 */ /* 0x000fe2000001ff00 */
[----:B------:R-:W-:Y:S01]  /*1b50*/  UMOV UR24, UR16 ;  /* 0x0000001000187c82 */ /* 0x000fe20008000000 */
[----:B------:R-:W-:Y:S01]  /*1b60*/  UMOV UR25, UR17 ;  /* 0x0000001100197c82 */ /* 0x000fe20008000000 */
[----:B------:R-:W-:Y:S01]  /*1b70*/  QGMMA.64x16x32.F32.E4M3.E4M3 R96, gdesc[UR16], R96 ;  /* 0x00200000106079f3 */ /* 0x000fe20008700860 */
[----:B------:R-:W-:Y:S01]  /*1b80*/  UMOV UR27, 0x40000040 ;  /* 0x40000040001b7882 */ /* 0x000fe20000000000 */
[----:B------:R-:W-:Y:S01]  /*1b90*/  UMOV UR28, UR16 ;  /* 0x00000010001c7c82 */ /* 0x000fe20008000000 */
[----:B------:R-:W-:Y:S01]  /*1ba0*/  UMOV UR29, UR17 ;  /* 0x00000011001d7c82 */ /* 0x000fe20008000000 */
[----:B------:R-:W-:Y:S01]  /*1bb0*/  QGMMA.64x16x32.F32.E4M3.E4M3 R80, gdesc[UR20], R80 ;  /* 0x00200000145079f3 */ /* 0x000fe20008700850 */
[----:B------:R-:W-:Y:S01]  /*1bc0*/  UMOV UR31, 0x40000040 ;  /* 0x40000040001f7882 */ /* 0x000fe20000000000 */
[----:B------:R-:W-:Y:S01]  /*1bd0*/  UMOV UR32, UR16 ;  /* 0x0000001000207c82 */ /* 0x000fe20008000000 */
[----:B------:R-:W-:Y:S01]  /*1be0*/  UMOV UR33, UR17 ;  /* 0x0000001100217c82 */ /* 0x000fe20008000000 */
[----:B------:R-:W-:Y:S01]  /*1bf0*/  UMOV UR35, 0x40000040 ;  /* 0x4000004000237882 */ /* 0x000fe20000000000 */
[----:B------:R-:W-:-:S02]  /*1c00*/  CS2R R116, SRZ ;  /* 0x0000000000747805 */ /* 0x000fc4000001ff00 */
[----:B------:R-:W-:Y:S01]  /*1c10*/  CS2R R118, SRZ ;  /* 0x0000000000767805 */ /* 0x000fe2000001ff00 */
[----:B------:R-:W-:Y:S01]  /*1c20*/  QGMMA.64x16x32.F32.E4M3.E4M3 R64, gdesc[UR24], R64 ;  /* 0x00200000184079f3 */ /* 0x000fe20008700840 */
[----:B------:R-:W-:Y:S02]  /*1c30*/  CS2R R120, SRZ ;  /* 0x0000000000787805 */ /* 0x000fe4000001ff00 */
[----:B------:R-:W-:Y:S02]  /*1c40*/  CS2R R122, SRZ ;  /* 0x00000000007a7805 */ /* 0x000fe4000001ff00 */
[----:B------:R-:W-:Y:S01]  /*1c50*/  CS2R R124, SRZ ;  /* 0x00000000007c7805 */ /* 0x000fe2000001ff00 */
[----:B------:R-:W-:Y:S01]  /*1c60*/  QGMMA.64x16x32.F32.E4M3.E4M3 R48, gdesc[UR28], R48 ;  /* 0x002000001c3079f3 */ /* 0x000fe20008700830 */
[----:B------:R-:W-:Y:S02]  /*1c70*/  CS2R R126, SRZ ;  /* 0x00000000007e7805 */ /* 0x000fe4000001ff00 */
[----:B------:R-:W-:-:S02]  /*1c80*/  CS2R R128, SRZ ;  /* 0x0000000000807805 */ /* 0x000fc4000001ff00 */
[----:B------:R-:W-:Y:S01]  /*1c90*/  CS2R R130, SRZ ;  /* 0x0000000000827805 */ /* 0x000fe2000001ff00 */
[----:B------:R-:W-:Y:S01]  /*1ca0*/  QGMMA.64x16x32.F32.E4M3.E4M3 R32, gdesc[UR32], R32 ;  /* 0x00200000202079f3 */ /* 0x000fe20008700820 */
[----:B------:R-:W-:Y:S01]  /*1cb0*/  UMOV UR32, UR14 ;  /* 0x0000000e00207c82 */ /* 0x000fe20008000000 */
[----:B------:R-:W-:Y:S01]  /*1cc0*/  UMOV UR33, 0x40000040 ;  /* 0x4000004000217882 */ /* 0x000fe20000000000 */
[----:B------:R-:W-:Y:S01]  /*1cd0*/  UMOV UR28, UR32 ;  /* 0x00000020001c7c82 */ /* 0x000fe20008000000 */
[----:B------:R-:W-:Y:S01]  /*1ce0*/  UMOV UR29, UR33 ;  /* 0x00000021001d7c82 */ /* 0x000fe20008000000 */
[----:B------:R-:W-:Y:S01]  /*1cf0*/  QGMMA.64x16x32.F32.E4M3.E4M3 R24, gdesc[UR32], R24 ;  /* 0x00200000201879f3 */ /* 0x000fe20008700818 */
[----:B------:R-:W-:Y:S01]  /*1d00*/  UMOV UR24, UR32 ;  /* 0x0000002000187c82 */ /* 0x000fe20008000000 */
[----:B------:R-:W-:Y:S01]  /*1d10*/  UMOV UR25, UR33 ;  /* 0x0000002100197c82 */ /* 0x000fe20008000000 */
[----:B------:R-:W-:Y:S01]  /*1d20*/  UMOV UR20, UR32 ;  /* 0x0000002000147c82 */ /* 0x000fe20008000000 */
[----:B------:R-:W-:Y:S01]  /*1d30*/  QGMMA.64x16x32.F32.E4M3.E4M3 R40, gdesc[UR28], R40 ;  /* 0x002000001c2879f3 */ /* 0x000fe20008700828 */
[----:B------:R-:W-:Y:S01]  /*1d40*/  UMOV UR21, UR33 ;  /* 0x0000002100157c82 */ /* 0x000fe20008000000 */
[----:B------:R-:W-:Y:S01]  /*1d50*/  UMOV UR16, UR32 ;  /* 0x0000002000107c82 */ /* 0x000fe20008000000 */
[----:B------:R-:W-:Y:S01]  /*1d60*/  UMOV UR17, UR33 ;  /* 0x0000002100117c82 */ /* 0x000fe20008000000 */
[----:B------:R-:W-:Y:S01]  /*1d70*/  QGMMA.64x16x32.F32.E4M3.E4M3 R56, gdesc[UR24], R56 ;  /* 0x00200000183879f3 */ /* 0x000fe20008700838 */
[----:B------:R-:W-:Y:S01]  /*1d80*/  UIADD3 UR26, UR36, 0x104, URZ ;  /* 0x00000104241a7890 */ /* 0x000fe2000fffe03f */
[----:B------:R-:W-:Y:S01]  /*1d90*/  CS2R R132, SRZ ;  /* 0x0000000000847805 */ /* 0x000fe2000001ff00 */
[----:B------:R-:W-:Y:S01]  /*1da0*/  UIADD3 UR30, UR36, 0x184, URZ ;  /* 0x00000184241e7890 */ /* 0x000fe2000fffe03f */
[----:B------:R-:W-:Y:S01]  /*1db0*/  QGMMA.64x16x32.F32.E4M3.E4M3 R72, gdesc[UR20], R72 ;  /* 0x00200000144879f3 */ /* 0x000fe20008700848 */
[----:B------:R-:W-:Y:S01]  /*1dc0*/  UIADD3 UR22, UR36, 0x84, URZ ;  /* 0x0000008424167890 */ /* 0x000fe2000fffe03f */
[----:B------:R-:W-:Y:S01]  /*1dd0*/  CS2R R134, SRZ ;  /* 0x0000000000867805 */ /* 0x000fe2000001ff00 */
[----:B------:R-:W-:Y:S01]  /*1de0*/  UMOV UR23, 0x40000040 ;  /* 0x4000004000177882 */ /* 0x000fe20000000000 */
[----:B------:R-:W-:Y:S01]  /*1df0*/  QGMMA.64x16x32.F32.E4M3.E4M3 R88, gdesc[UR16], R88 ;  /* 0x00200000105879f3 */ /* 0x000fe20008700858 */
[----:B------:R-:W-:Y:S01]  /*1e00*/  UIADD3 UR16, UR15, 0x4, URZ ;  /* 0x000000040f107890 */ /* 0x000fe2000fffe03f */
[----:B------:R-:W-:Y:S01]  /*1e10*/  CS2R R136, SRZ ;  /* 0x0000000000887805 */ /* 0x000fe2000001ff00 */
[----:B------:R-:W-:Y:S01]  /*1e20*/  UIADD3 UR18, UR36, 0x4, URZ ;  /* 0x0000000424127890 */ /* 0x000fe2000fffe03f */
[----:B------:R-:W-:Y:S01]  /*1e30*/  CS2R R138, SRZ ;  /* 0x00000000008a7805 */ /* 0x000fe2000001ff00 */
[----:B------:R-:W-:Y:S01]  /*1e40*/  UMOV UR17, 0x40000040 ;  /* 0x4000004000117882 */ /* 0x000fe20000000000 */
[----:B------:R-:W-:Y:S01]  /*1e50*/  UMOV UR19, 0x40000040 ;  /* 0x4000004000137882 */ /* 0x000fe20000000000 */
[----:B------:R-:W-:Y:S01]  /*1e60*/  UMOV UR21, UR17 ;  /* 0x0000001100157c82 */ /* 0x000fe20008000000 */
[----:B------:R-:W-:Y:S01]  /*1e70*/  UMOV UR20, UR16 ;  /* 0x0000001000147c82 */ /* 0x000fe20008000000 */
[----:B------:R-:W-:Y:S01]  /*1e80*/  UIADD3 UR34, UR36, 0x204, URZ ;  /* 0x0000020424227890 */ /* 0x000fe2000fffe03f */
[----:B------:R-:W-:Y:S01]  /*1e90*/  CS2R R140, SRZ ;  /* 0x00000000008c7805 */ /* 0x000fe2000001ff00 */
[----:B------:R-:W-:Y:S01]  /*1ea0*/  UIADD3 UR14, UR15, 0x404, URZ ;  /* 0x000004040f0e7890 */ /* 0x000fe2000fffe03f */
[----:B------:R-:W-:Y:S01]  /*1eb0*/  QGMMA.64x16x32.F32.E4M3.E4M3 R96, gdesc[UR16], R96 ;  /* 0x00200000106079f3 */ /* 0x000fe20008700860 */
[----:B------:R-:W-:Y:S01]  /*1ec0*/  UMOV UR24, UR16 ;  /* 0x0000001000187c82 */ /* 0x000fe20008000000 */
[----:B------:R-:W-:Y:S01]  /*1ed0*/  UMOV UR25, UR17 ;  /* 0x0000001100197c82 */ /* 0x000fe20008000000 */
[----:B------:R-:W-:Y:S01]  /*1ee0*/  UMOV UR27, 0x40000040 ;  /* 0x40000040001b7882 */ /* 0x000fe20000000000 */
[----:B------:R-:W-:Y:S01]  /*1ef0*/  QGMMA.64x16x32.F32.E4M3.E4M3 R80, gdesc[UR20], R80 ;  /* 0x00200000145079f3 */ /* 0x000fe20008700850 */
[----:B------:R-:W-:Y:S01]  /*1f00*/  UMOV UR28, UR16 ;  /* 0x00000010001c7c82 */ /* 0x000fe20008000000 */
[----:B------:R-:W-:Y:S01]  /*1f10*/  UMOV UR29, UR17 ;  /* 0x00000011001d7c82 */ /* 0x000fe20008000000 */
[----:B------:R-:W-:Y:S01]  /*1f20*/  UMOV UR31, 0x40000040 ;  /* 0x40000040001f7882 */ /* 0x000fe20000000000 */
[----:B------:R-:W-:Y:S01]  /*1f30*/  UMOV UR32, UR16 ;  /* 0x0000001000207c82 */ /* 0x000fe20008000000 */
[----:B------:R-:W-:Y:S01]  /*1f40*/  UMOV UR33, UR17 ;  /* 0x0000001100217c82 */ /* 0x000fe20008000000 */
[----:B------:R-:W-:Y:S01]  /*1f50*/  UMOV UR35, 0x40000040 ;  /* 0x4000004000237882 */ /* 0x000fe20000000000 */
[----:B------:R-:W-:Y:S01]  /*1f60*/  QGMMA.64x16x32.F32.E4M3.E4M3 R64, gdesc[UR24], R64 ;  /* 0x00200000184079f3 */ /* 0x000fe20008700840 */
[----:B------:R-:W-:-:S02]  /*1f70*/  CS2R R142, SRZ ;  /* 0x00000000008e7805 */ /* 0x000fc4000001ff00 */
[----:B------:R-:W-:Y:S02]  /*1f80*/  CS2R R144, SRZ ;  /* 0x0000000000907805 */ /* 0x000fe4000001ff00 */
[----:B------:R-:W-:Y:S01]  /*1f90*/  CS2R R146, SRZ ;  /* 0x0000000000927805 */ /* 0x000fe2000001ff00 */
[----:B------:R-:W-:Y:S01]  /*1fa0*/  QGMMA.64x16x32.F32.E4M3.E4M3 R48, gdesc[UR28], R48 ;  /* 0x002000001c3079f3 */ /* 0x000fe20008700830 */
[----:B------:R-:W-:Y:S02]  /*1fb0*/  CS2R R148, SRZ ;  /* 0x0000000000947805 */ /* 0x000fe4000001ff00 */
[----:B------:R-:W-:Y:S02]  /*1fc0*/  CS2R R150, SRZ ;  /* 0x0000000000967805 */ /* 0x000fe4000001ff00 */
        /* <DEDUP_REMOVED lines=21> */
[----:B------:R-:W-:Y:S01]  /*2120*/  UIADD3 UR22, UR36, 0x6, URZ ;  /* 0x0000000624167890 */ /* 0x000fe2000fffe03f */
[----:B------:R-:W-:Y:S01]  /*2130*/  QGMMA.64x16x32.F32.E4M3.E4M3 R88, gdesc[UR16], R88 ;  /* 0x00200000105879f3 */ /* 0x000fe20008700858 */
[----:B------:R-:W-:Y:S01]  /*2140*/  UMOV UR21, 0x40000040 ;  /* 0x4000004000157882 */ /* 0x000fe20000000000 */
[----:B------:R-:W-:Y:S01]  /*2150*/  UMOV UR23, 0x40000040 ;  /* 0x4000004000177882 */ /* 0x000fe20000000000 */
        /* <DEDUP_REMOVED lines=21> */
[----:B------:R-:W-:-:S03]  /*22b0*/  CS2R R164, SRZ ;  /* 0x0000000000a47805 */ /* 0x000fc6000001ff00 */
[----:B------:R-:W-:Y:S04]  /*22c0*/  QGMMA.64x16x32.F32.E4M3.E4M3 R48, gdesc[UR16], R48 ;  /* 0x00200000103079f3 */ /* 0x000fe80008700830 */
        /* <DEDUP_REMOVED lines=14> */
[----:B------:R-:W-:-:S02]  /*23b0*/  UIADD3 UR16, UR15, 0x800, URZ ;  /* 0x000008000f107890 */ /* 0x000fc4000fffe03f */
[----:B------:R-:W-:Y:S01]  /*23c0*/  UIADD3 UR18, UR36, 0x280, URZ ;  /* 0x0000028024127890 */ /* 0x000fe2000fffe03f */
[----:B------:R-:W-:Y:S01]  /*23d0*/  QGMMA.64x16x32.F32.E4M3.E4M3 R72, gdesc[UR24], R72 ;  /* 0x00200000184879f3 */ /* 0x000fe20008700848 */
[----:B------:R-:W-:Y:S01]  /*23e0*/  UMOV UR17, 0x40000040 ;  /* 0x4000004000117882 */ /* 0x000fe20000000000 */
[----:B------:R-:W-:Y:S02]  /*23f0*/  UIADD3 UR26, UR36, 0x380, URZ ;  /* 0x00000380241a7890 */ /* 0x000fe4000fffe03f */
[----:B------:R-:W-:Y:S01]  /*2400*/  QGMMA.64x16x32.F32.E4M3.E4M3 R88, gdesc[UR20], R88 ;  /* 0x00200000145879f3 */ /* 0x000fe20008700858 */
[----:B------:R-:W-:Y:S01]  /*2410*/  UIADD3 UR22, UR36, 0x300, URZ ;  /* 0x0000030024167890 */ /* 0x000fe2000fffe03f */
[----:B------:R-:W-:Y:S01]  /*2420*/  UMOV UR19, 0x40000040 ;  /* 0x4000004000137882 */ /* 0x000fe20000000000 */
[----:B------:R-:W-:Y:S01]  /*2430*/  UIADD3 UR30, UR36, 0x400, URZ ;  /* 0x00000400241e7890 */ /* 0x000fe2000fffe03f */
[----:B------:R-:W-:Y:S01]  /*2440*/  UMOV UR20, UR16 ;  /* 0x0000001000147c82 */ /* 0x000fe20008000000 */
[----:B------:R-:W-:Y:S01]  /*2450*/  UMOV UR21, UR17 ;  /* 0x0000001100157c82 */ /* 0x000fe20008000000 */
[----:B------:R-:W-:Y:S01]  /*2460*/  UMOV UR23, 0x40000040 ;  /* 0x4000004000177882 */ /* 0x000fe20000000000 */
[----:B------:R-:W-:Y:S01]  /*2470*/  UIADD3 UR34, UR36, 0x480, URZ ;  /* 0x0000048024227890 */ /* 0x000fe2000fffe03f */
[----:B------:R-:W-:Y:S01]  /*2480*/  UMOV UR24, UR16 ;  /* 0x0000001000187c82 */ /* 0x000fe20008000000 */
[----:B------:R-:W-:Y:S01]  /*2490*/  QGMMA.64x16x32.F32.E4M3.E4M3 R96, gdesc[UR16], R96 ;  /* 0x00200000106079f3 */ /* 0x000fe20008700860 */
[----:B------:R-:W-:Y:S01]  /*24a0*/  UMOV UR25, UR17 ;  /* 0x0000001100197c82 */ /* 0x000fe20008000000 */
[----:B------:R-:W-:Y:S01]  /*24b0*/  UMOV UR27, 0x40000040 ;  /* 0x40000040001b7882 */ /* 0x000fe20000000000 */
[----:B------:R-:W-:Y:S01]  /*24c0*/  UMOV UR28, UR16 ;  /* 0x00000010001c7c82 */ /* 0x000fe20008000000 */
[----:B------:R-:W-:Y:S01]  /*24d0*/  QGMMA.64x16x32.F32.E4M3.E4M3 R80, gdesc[UR20], R80 ;  /* 0x00200000145079f3 */ /* 0x000fe20008700850 */
[----:B------:R-:W-:Y:S01]  /*24e0*/  UIADD3 UR20, UR15, 0xc00, URZ ;  /* 0x00000c000f147890 */ /* 0x000fe2000fffe03f */
[----:B------:R-:W-:Y:S01]  /*24f0*/  UMOV UR29, UR17 ;  /* 0x00000011001d7c82 */ /* 0x000fe20008000000 */
[----:B------:R-:W-:Y:S01]  /*2500*/  UMOV UR31, 0x40000040 ;  /* 0x40000040001f7882 */ /* 0x000fe20000000000 */
[----:B------:R-:W-:Y:S01]  /*2510*/  UMOV UR32, UR16 ;  /* 0x0000001000207c82 */ /* 0x000fe20008000000 */
[----:B------:R-:W-:Y:S01]  /*2520*/  UMOV UR33, UR17 ;  /* 0x0000001100217c82 */ /* 0x000fe20008000000 */
[----:B------:R-:W-:Y:S01]  /*2530*/  QGMMA.64x16x32.F32.E4M3.E4M3 R64, gdesc[UR24], R64 ;  /* 0x00200000184079f3 */ /* 0x000fe20008700840 */
[----:B------:R-:W-:Y:S01]  /*2540*/  UMOV UR35, 0x40000040 ;  /* 0x4000004000237882 */ /* 0x000fe20000000000 */
[----:B------:R-:W-:-:S02]  /*2550*/  UMOV UR14, 0x8 ;  /* 0x00000008000e7882 */ /* 0x000fc40000000000 */
        /* <DEDUP_REMOVED lines=18> */
[----:B------:R-:W-:Y:S01]  /*2680*/  UIADD3 UR22, UR36, 0x302, URZ ;  /* 0x0000030224167890 */ /* 0x000fe2000fffe03f */
[----:B------:R-:W-:Y:S02]  /*2690*/  UMOV UR23, 0x40000040 ;  /* 0x4000004000177882 */ /* 0x000fe40000000000 */
[----:B------:R-:W-:Y:S01]  /*26a0*/  QGMMA.64x16x32.F32.E4M3.E4M3 R88, gdesc[UR16], R88 ;  /* 0x00200000105879f3 */ /* 0x000fe20008700858 */
[----:B------:R-:W-:Y:S02]  /*26b0*/  UIADD3 UR16, UR15, 0x802, URZ ;  /* 0x000008020f107890 */ /* 0x000fe4000fffe03f */
[----:B------:R-:W-:Y:S01]  /*26c0*/  UIADD3 UR18, UR36, 0x282, URZ ;  /* 0x0000028224127890 */ /* 0x000fe2000fffe03f */
[----:B------:R-:W-:Y:S01]  /*26d0*/  UMOV UR17, 0x40000040 ;  /* 0x4000004000117882 */ /* 0x000fe20000000000 */
[----:B------:R-:W-:Y:S01]  /*26e0*/  UMOV UR19, 0x40000040 ;  /* 0x4000004000137882 */ /* 0x000fe20000000000 */
[----:B------:R-:W-:-:S02]  /*26f0*/  UMOV UR21, UR17 ;  /* 0x0000001100157c82 */ /* 0x000fc40008000000 */
[----:B------:R-:W-:Y:S01]  /*2700*/  UMOV UR20, UR16 ;  /* 0x0000001000147c82 */ /* 0x000fe20008000000 */
[----:B------:R-:W-:Y:S01]  /*2710*/  UIADD3 UR34, UR36, 0x482, URZ ;  /* 0x0000048224227890 */ /* 0x000fe2000fffe03f */
[----:B------:R-:W-:Y:S02]  /*2720*/  UMOV UR24, UR16 ;  /* 0x0000001000187c82 */ /* 0x000fe40008000000 */
        /* <DEDUP_REMOVED lines=11> */
[----:B------:R-:W-:-:S03]  /*27e0*/  UMOV UR35, 0x40000040 ;  /* 0x4000004000237882 */ /* 0x000fc60000000000 */
        /* <DEDUP_REMOVED lines=59> */
[----:B------:R-:W-:Y:S02]  /*2ba0*/  UIADD3 UR22, UR36, 0x306, URZ ;  /* 0x0000030624167890 */ /* 0x000fe4000fffe03f */
[----:B------:R-:W-:Y:S01]  /*2bb0*/  UIADD3 UR34, UR36, 0x486, URZ ;  /* 0x0000048624227890 */ /* 0x000fe2000fffe03f */
[----:B------:R-:W-:Y:S01]  /*2bc0*/  QGMMA.64x16x32.F32.E4M3.E4M3 R88, gdesc[UR16], R88 ;  /* 0x00200000105879f3 */ /* 0x000fe20008700858 */
[----:B------:R-:W-:Y:S02]  /*2bd0*/  UIADD3 UR16, UR15, 0x806, URZ ;  /* 0x000008060f107890 */ /* 0x000fe4000fffe03f */
[----:B------:R-:W-:Y:S01]  /*2be0*/  UIADD3 UR18, UR36, 0x286, URZ ;  /* 0x0000028624127890 */ /* 0x000fe2000fffe03f */
[----:B------:R-:W-:Y:S01]  /*2bf0*/  UMOV UR17, 0x40000040 ;  /* 0x4000004000117882 */ /* 0x000fe20000000000 */
[----:B------:R-:W-:Y:S01]  /*2c00*/  UMOV UR19, 0x40000040 ;  /* 0x4000004000137882 */ /* 0x000fe20000000000 */
[----:B------:R-:W-:-:S02]  /*2c10*/  UIADD3 UR15, UR15, 0xc06, URZ ;  /* 0x00000c060f0f7890 */ /* 0x000fc4000fffe03f */
[----:B------:R-:W-:Y:S01]  /*2c20*/  UMOV UR20, UR16 ;  /* 0x0000001000147c82 */ /* 0x000fe20008000000 */
[----:B------:R-:W-:Y:S01]  /*2c30*/  UMOV UR21, UR17 ;  /* 0x0000001100157c82 */ /* 0x000fe20008000000 */
[----:B------:R-:W-:Y:S02]  /*2c40*/  UMOV UR23, 0x40000040 ;  /* 0x4000004000177882 */ /* 0x000fe40000000000 */
        /* <DEDUP_REMOVED lines=11> */
[----:B------:R-:W-:Y:S04]  /*2d00*/  QGMMA.64x16x32.F32.E4M3.E4M3 R64, gdesc[UR24], R64 ;  /* 0x00200000184079f3 */ /* 0x000fe80008700840 */
[----:B------:R-:W-:Y:S04]  /*2d10*/  QGMMA.64x16x32.F32.E4M3.E4M3 R48, gdesc[UR28], R48 ;  /* 0x002000001c3079f3 */ /* 0x000fe80008700830 */
[----:B------:R-:W-:Y:S01]  /*2d20*/  QGMMA.64x16x32.F32.E4M3.E4M3 R32, gdesc[UR32], R32 ;  /* 0x00200000202079f3 */ /* 0x000fe20008700820 */
[----:B------:R-:W-:Y:S01]  /*2d30*/  UMOV UR32, UR15 ;  /* 0x0000000f00207c82 */ /* 0x000fe20008000000 */
[----:B------:R-:W-:Y:S01]  /*2d40*/  UMOV UR33, 0x40000040 ;  /* 0x4000004000217882 */ /* 0x000fe20000000000 */
[----:B------:R-:W-:Y:S01]  /*2d50*/  UMOV UR28, UR32 ;  /* 0x00000020001c7c82 */ /* 0x000fe20008000000 */
[----:B------:R-:W-:Y:S01]  /*2d60*/  UMOV UR29, UR33 ;  /* 0x00000021001d7c82 */ /* 0x000fe20008000000 */
[----:B------:R-:W-:Y:S01]  /*2d70*/  ULDC UR15, c[0x0][0x50c] ;  /* 0x00014300000f7ab9 */ /* 0x000fe20000000800 */
[----:B------:R-:W-:Y:S01]  /*2d80*/  QGMMA.64x16x32.F32.E4M3.E4M3 R24, gdesc[UR32], R24 ;  /* 0x00200000201879f3 */ /* 0x000fe20008700818 */
[----:B------:R-:W-:Y:S01]  /*2d90*/  UMOV UR24, UR32 ;  /* 0x0000002000187c82 */ /* 0x000fe20008000000 */
[----:B------:R-:W-:Y:S01]  /*2da0*/  UMOV UR25, UR33 ;  /* 0x0000002100197c82 */ /* 0x000fe20008000000 */
[----:B------:R-:W-:Y:S01]  /*2db0*/  UMOV UR20, UR32 ;  /* 0x0000002000147c82 */ /* 0x000fe20008000000 */
[----:B------:R-:W-:Y:S01]  /*2dc0*/  QGMMA.64x16x32.F32.E4M3.E4M3 R40, gdesc[UR28], R40 ;  /* 0x002000001c2879f3 */ /* 0x000fe20008700828 */
[----:B------:R-:W-:Y:S01]  /*2dd0*/  UMOV UR21, UR33 ;  /* 0x0000002100157c82 */ /* 0x000fe20008000000 */
[----:B------:R-:W-:-:S02]  /*2de0*/  UISETP.NE.AND UP0, UPT, UR15, 0x8, UPT ;  /* 0x000000080f00788c */ /* 0x000fc4000bf05270 */
[----:B------:R-:W-:Y:S01]  /*2df0*/  QGMMA.64x16x32.F32.E4M3.E4M3 R56, gdesc[UR24], R56 ;  /* 0x00200000183879f3 */ /* 0x000fe20008700838 */
[----:B------:R-:W-:Y:S01]  /*2e00*/  UMOV UR16, UR32 ;  /* 0x0000002000107c82 */ /* 0x000fe20008000000 */
[----:B------:R-:W-:Y:S02]  /*2e10*/  UMOV UR17, UR33 ;  /* 0x0000002100117c82 */ /* 0x000fe40008000000 */
[----:B------:R-:W-:Y:S04]  /*2e20*/  QGMMA.64x16x32.F32.E4M3.E4M3 R72, gdesc[UR20], R72 ;  /* 0x00200000144879f3 */ /* 0x000fe80008700848 */
[----:B------:R-:W-:Y:S01]  /*2e30*/  QGMMA.64x16x32.F32.E4M3.E4M3 R88, gdesc[UR16], R88, gsb0 ;  /* 0x00200000105879f3 */ /* 0x000fe20008000858 */
[----:B------:R-:W-:-:S06]  /*2e40*/  USEL UR16, URZ, 0x1, UP0 ;  /* 0x000000013f107887 */ /* 0x000fcc0008000000 */
[----:B------:R-:W-:-:S13]  /*2e50*/  ISETP.NE.AND P0, PT, RZ, UR16, PT ;  /* 0x00000010ff007c0c */ /* 0x000fda000bf05270 */
[----:B------:R-:W-:Y:S05]  /*2e60*/  @!P0 BRA `(.L_x_18) ;  /* 0x0000000400488947 */ /* 0x000fea0003800000 */
[----:B------:R-:W-:Y:S02]  /*2e70*/  WARPGROUP.DEPBAR.LE gsb0, 0x0 ;  /* 0x00008000000079c5 */ /* 0x000fe40000010000 */
[----:B------:R-:W-:-:S01]  /*2e80*/  FADD R165, RZ, R96 ;  /* 0x00000060ffa57221 */ /* 0x000fc20000000000 */
[----:B------:R-:W-:Y:S01]  /*2e90*/  FADD R164, RZ, R97 ;  /* 0x00000061ffa47221 */ /* 0x000fe20000000000 */
        /* <DEDUP_REMOVED lines=78> */
[----:B------:R-:W-:-:S06]  /*3380*/  UMOV UR14, URZ ;  /* 0x0000003f000e7c82 */ /* 0x000fcc0008000000 */
.L_x_18:
[----:B------:R-:W-:Y:S01]  /*3390*/  UIADD3 UR39, UR5, 0x1, URZ ;  /* 0x0000000105277890 */ /* 0x000fe2000fffe03f */
[----:B------:R-:W-:-:S03]  /*33a0*/  UMOV UR17, 0x1 ;  /* 0x0000000100117882 */ /* 0x000fc60000000000 */
[----:B------:R-:W-:-:S04]  /*33b0*/  UISETP.NE.AND UP0, UPT, UR39, 0x2, UPT ;  /* 0x000000022700788c */ /* 0x000fc8000bf05270 */
[----:B------:R-:W-:Y:S02]  /*33c0*/  USEL UR38, URZ, 0x1, UP0 ;  /* 0x000000013f267887 */ /* 0x000fe40008000000 */
[----:B------:R-:W-:Y:S02]  /*33d0*/  USEL UR39, UR39, URZ, UP0 ;  /* 0x0000003f27277287 */ /* 0x000fe40008000000 */
[----:B------:R-:W-:-:S12]  /*33e0*/  ULOP3.LUT UR38, UR4, UR38, URZ, 0x3c, !UPT ;  /* 0x0000002604267292 */ /* 0x000fd8000f8e3c3f */
.L_x_13:
[----:B------:R-:W-:-:S04]  /*33f0*/  UISETP.LT.AND UP0, UPT, UR10, 0x1, UPT ;  /* 0x000000010a00788c */ /* 0x000fc8000bf01270 */
[----:B------:R-:W-:-:S04]  /*3400*/  USEL UR15, UR10, 0x1, UP0 ;  /* 0x000000010a0f7887 */ /* 0x000fc80008000000 */
[----:B------:R-:W-:-:S04]  /*3410*/  UIADD3 UR37, UR10, -UR15, URZ ;  /* 0x8000000f0a257290 */ /* 0x000fc8000fffe03f */
[----:B------:R-:W-:-:S06]  /*3420*/  UISETP.GE.AND UP0, UPT, UR37, 0x1, UPT ;  /* 0x000000012500788c */ /* 0x000fcc000bf06270 */
[----:B------:R-:W-:-:S13]  /*3430*/  PLOP3.LUT P0, PT, PT, PT, UP0, 0x80, 0x0 ;  /* 0x000000000000781c */ /* 0x000fda0003f0f008 */
[----:B------:R-:W-:Y:S05]  /*3440*/  @!P0 BRA `(.L_x_19) ;  /* 0x0000001c00548947 */ /* 0x000fea0003800000 */
[----:B------:R-:W-:Y:S01]  /*3450*/  UMOV UR36, UR5 ;  /* 0x0000000500247c82 */ /* 0x000fe20008000000 */
[----:B------:R-:W-:-:S05]  /*3460*/  ULDC UR15, c[0x0][0x50c] ;  /* 0x00014300000f7ab9 */ /* 0x000fca0000000800 */
.L_x_27:
[----:B------:R-:W-:-:S06]  /*3470*/  UISETP.NE.AND UP0, UPT, UR9, 0x3, UPT ;  /* 0x000000030900788c */ /* 0x000fcc000bf05270 */
[----:B------:R-:W-:-:S13]  /*3480*/  PLOP3.LUT P1, PT, PT, PT, UP0, 0x80, 0x0 ;  /* 0x000000000000781c */ /* 0x000fda0003f2f008 */
[----:B01----:R-:W-:Y:S05]  /*3490*/  @!P1 BRA `(.L_x_20) ;  /* 0x0000000000049947 */ /* 0x003fea0003800000 */
[----:B------:R-:W-:Y:S01]  /*34a0*/  BPT.TRAP 0x1 ;  /* 0x000000040000795c */ /* 0x000fe20000300000 */
.L_x_20:
[----:B------:R-:W0:Y:S01]  /*34b0*/  S2UR UR18, SR_CgaCtaId ;  /* 0x00000000001279c3 */ /* 0x000e220000008800 */
[----:B------:R-:W-:Y:S01]  /*34c0*/  UMOV UR12, 0x400 ;  /* 0x00000400000c7882 */ /* 0x000fe20000000000 */
[----:B------:R-:W-:-:S05]  /*34d0*/  IMAD.U32 R166, RZ, RZ, UR38 ;  /* 0x00000026ffa67e24 */ /* 0x000fca000f8e00ff */
[----:B------:R-:W-:Y:S01]  /*34e0*/  SHF.L.U32 R166, R166, 0x1f, RZ ;  /* 0x0000001fa6a67819 */ /* 0x000fe200000006ff */
[----:B0-----:R-:W-:-:S04]  /*34f0*/  ULEA UR12, UR18, UR12, 0x18 ;  /* 0x0000000c120c7291 */ /* 0x001fc8000f8ec03f */
[----:B------:R-:W-:-:S09]  /*3500*/  ULEA UR18, UR39, UR12, 0x3 ;  /* 0x0000000c27127291 */ /* 0x000fd2000f8e183f */
[----:B------:R0:W1:Y:S01]  /*3510*/  SYNCS.PHASECHK.TRANS64.TRYWAIT P0, [UR18], R166 ;  /* 0x000000a6ff0075a7 */ /* 0x0000620008000152 */
[----:B------:R-:W-:Y:S05]  /*3520*/  @!P1 BRA `(.L_x_21) ;  /* 0x0000000000049947 */ /* 0x000fea0003800000 */
[----:B------:R-:W-:Y:S01]  /*3530*/  BPT.TRAP 0x1 ;  /* 0x000000040000795c */ /* 0x000fe20000300000 */
.L_x_21:
[----:B-1----:R-:W-:Y:S05]  /*3540*/  @P0 BRA `(.L_x_22) ;  /* 0x0000000000080947 */ /* 0x002fea0003800000 */
[----:B------:R-:W1:Y:S02]  /*3550*/  SYNCS.PHASECHK.TRANS64.TRYWAIT P0, [UR18], R166 ;  /* 0x000000a6ff0075a7 */ /* 0x000e640008000152 */
[----:B-1----:R-:W-:Y:S05]  /*3560*/  @!P0 BRA `(.L_x_23) ;  /* 0x0000009800f08947 */ /* 0x002fea0003800000 */
.L_x_22:
[----:B------:R-:W-:Y:S01]  /*3570*/  UIADD3 UR18, UR12, 0x20100, URZ ;  /* 0x000201000c127890 */ /* 0x000fe2000fffe03f */
[----:B------:R-:W-:Y:S01]  /*3580*/  WARPGROUP.ARRIVE ;  /* 0x00000000000079c5 */ /* 0x000fe20000000000 */
[----:B------:R-:W-:Y:S02]  /*3590*/  UISETP.NE.AND UP0, UPT, UR16, URZ, UPT ;  /* 0x0000003f1000728c */ /* 0x000fe4000bf05270 */
[----:B------:R-:W-:Y:S02]  /*35a0*/  USHF.R.U32.HI UR18, URZ, 0x4, UR18 ;  /* 0x000000043f127899 */ /* 0x000fe40008011612 */
[----:B------:R-:W-:Y:S02]  /*35b0*/  USEL UR17, UR17, URZ, !UP0 ;  /* 0x0000003f11117287 */ /* 0x000fe4000c000000 */
[----:B------:R-:W-:Y:S02]  /*35c0*/  ULOP3.LUT UR18, UR18, 0x3fff, URZ, 0xc0, !UPT ;  /* 0x00003fff12127892 */ /* 0x000fe4000f8ec03f */
[----:B------:R-:W-:-:S02]  /*35d0*/  ULOP3.LUT UR40, UR11, 0x10000, URZ, 0xfc, !UPT ;  /* 0x000100000b287892 */ /* 0x000fc4000f8efc3f */
[----:B------:R-:W-:Y:S02]  /*35e0*/  ULOP3.LUT UR18, UR18, 0x10000, URZ, 0xfc, !UPT ;  /* 0x0001000012127892 */ /* 0x000fe4000f8efc3f */
[----:B------:R-:W-:Y:S02]  /*35f0*/  UISETP.NE.U32.AND UP0, UPT, UR17, URZ, UPT ;  /* 0x0000003f1100728c */ /* 0x000fe4000bf05070 */
[----:B------:R-:W-:Y:S02]  /*3600*/  UIMAD UR41, UR39, 0x500, UR18 ;  /* 0x00000500272978a4 */ /* 0x000fe4000f8e0212 */
[----:B------:R-:W-:Y:S02]  /*3610*/  ULEA UR40, UR39, UR40, 0xc ;  /* 0x0000002827287291 */ /* 0x000fe4000f8e603f */
[----:B------:R-:W-:Y:S01]  /*3620*/  UIADD3 UR22, UR41, 0x80, URZ ;  /* 0x0000008029167890 */ /* 0x000fe2000fffe03f */
[----:B------:R-:W-:Y:S01]  /*3630*/  UMOV UR17, 0x40000040 ;  /* 0x4000004000117882 */ /* 0x000fe20000000000 */
[----:B------:R-:W-:-:S03]  /*3640*/  UIADD3 UR26, UR41, 0x100, URZ ;  /* 0x00000100291a7890 */ /* 0x000fc6000fffe03f */
[----:B------:R-:W-:Y:S01]  /*3650*/  UMOV UR16, UR40 ;  /* 0x0000002800107c82 */ /* 0x000fe20008000000 */
[----:B------:R-:W-:Y:S01]  /*3660*/  UMOV UR18, UR41 ;  /* 0x0000002900127c82 */ /* 0x000fe20008000000 */
[----:B------:R-:W-:Y:S01]  /*3670*/  UMOV UR19, 0x40000040 ;  /* 0x4000004000137882 */ /* 0x000fe20000000000 */
[----:B------:R-:W-:Y:S01]  /*3680*/  UIADD3 UR30, UR41, 0x180, URZ ;  /* 0x00000180291e7890 */ /* 0x000fe2000fffe03f */
[----:B------:R-:W-:Y:S01]  /*3690*/  QGMMA.64x16x32.F32.E4M3.E4M3 R96, gdesc[UR16], R96, UP0 ;  /* 0x00200000106079f3 */ /* 0x000fe2000bf00860 */
[----:B------:R-:W-:Y:S01]  /*36a0*/  UMOV UR20, UR16 ;  /* 0x0000001000147c82 */ /* 0x000fe20008000000 */
[----:B------:R-:W-:Y:S01]  /*36b0*/  UMOV UR21, UR17 ;  /* 0x0000001100157c82 */ /* 0x000fe20008000000 */
[----:B------:R-:W-:Y:S01]  /*36c0*/  UMOV UR23, 0x40000040 ;  /* 0x4000004000177882 */ /* 0x000fe20000000000 */
[----:B------:R-:W-:Y:S01]  /*36d0*/  UIADD3 UR34, UR41, 0x200, URZ ;  /* 0x0000020029227890 */ /* 0x000fe2000fffe03f */
[----:B------:R-:W-:Y:S01]  /*36e0*/  QGMMA.64x16x32.F32.E4M3.E4M3 R80, gdesc[UR20], R80, UP0 ;  /* 0x00200000145079f3 */ /* 0x000fe2000bf00850 */
[----:B------:R-:W-:Y:S01]  /*36f0*/  UIADD3 UR20, UR40, 0x400, URZ ;  /* 0x0000040028147890 */ /* 0x000fe2000fffe03f */
[----:B------:R-:W-:Y:S01]  /*3700*/  UMOV UR24, UR16 ;  /* 0x0000001000187c82 */ /* 0x000fe20008000000 */
[----:B------:R-:W-:Y:S01]  /*3710*/  UMOV UR25, UR17 ;  /* 0x0000001100197c82 */ /* 0x000fe20008000000 */
[----:B------:R-:W-:Y:S01]  /*3720*/  UMOV UR27, 0x40000040 ;  /* 0x40000040001b7882 */ /* 0x000fe20000000000 */
[----:B------:R-:W-:Y:S01]  /*3730*/  UMOV UR28, UR16 ;  /* 0x00000010001c7c82 */ /* 0x000fe20008000000 */
[----:B------:R-:W-:Y:S01]  /*3740*/  UMOV UR29, UR17 ;  /* 0x00000011001d7c82 */ /* 0x000fe20008000000 */
[----:B------:R-:W-:Y:S01]  /*3750*/  UMOV UR31, 0x40000040 ;  /* 0x40000040001f7882 */ /* 0x000fe20000000000 */
[----:B------:R-:W-:Y:S01]  /*3760*/  QGMMA.64x16x32.F32.E4M3.E4M3 R64, gdesc[UR24], R64, UP0 ;  /* 0x00200000184079f3 */ /* 0x000fe2000bf00840 */
[----:B------:R-:W-:Y:S01]  /*3770*/  UMOV UR32, UR16 ;  /* 0x0000001000207c82 */ /* 0x000fe20008000000 */
[----:B------:R-:W-:Y:S01]  /*3780*/  UMOV UR33, UR17 ;  /* 0x0000001100217c82 */ /* 0x000fe20008000000 */
[----:B------:R-:W-:Y:S01]  /*3790*/  UMOV UR35, 0x40000040 ;  /* 0x4000004000237882 */ /* 0x000fe20000000000 */
[----:B------:R-:W-:Y:S01]  /*37a0*/  QGMMA.64x16x32.F32.E4M3.E4M3 R48, gdesc[UR28], R48, UP0 ;  /* 0x002000001c3079f3 */ /* 0x000fe2000bf00830 */
[----:B------:R-:W-:Y:S01]  /*37b0*/  UIADD3 UR16, UR40, 0x2, URZ ;  /* 0x0000000228107890 */ /* 0x000fe2000fffe03f */
[----:B------:R-:W-:-:S02]  /*37c0*/  UMOV UR17, 0x40000040 ;  /* 0x4000004000117882 */ /* 0x000fc40000000000 */
[----:B------:R-:W-:Y:S01]  /*37d0*/  QGMMA.64x16x32.F32.E4M3.E4M3 R32, gdesc[UR32], R32, UP0 ;  /* 0x00200000202079f3 */ /* 0x000fe2000bf00820 */
[----:B------:R-:W-:Y:S01]  /*37e0*/  UMOV UR32, UR20 ;  /* 0x0000001400207c82 */ /* 0x000fe20008000000 */
[----:B------:R-:W-:Y:S01]  /*37f0*/  UMOV UR33, 0x40000040 ;  /* 0x4000004000217882 */ /* 0x000fe20000000000 */
[----:B------:R-:W-:Y:S01]  /*3800*/  UMOV UR28, UR32 ;  /* 0x00000020001c7c82 */ /* 0x000fe20008000000 */
[----:B------:R-:W-:Y:S01]  /*3810*/  UMOV UR29, UR33 ;  /* 0x00000021001d7c82 */ /* 0x000fe20008000000 */
[----:B------:R-:W-:Y:S01]  /*3820*/  QGMMA.64x16x32.F32.E4M3.E4M3 R24, gdesc[UR32], R24, UP0 ;  /* 0x00200000201879f3 */ /* 0x000fe2000bf00818 */
[----:B------:R-:W-:Y:S01]  /*3830*/  UMOV UR24, UR32 ;  /* 0x0000002000187c82 */ /* 0x000fe20008000000 */
[----:B------:R-:W-:Y:S01]  /*3840*/  UMOV UR25, UR33 ;  /* 0x0000002100197c82 */ /* 0x000fe20008000000 */
[----:B------:R-:W-:Y:S01]  /*3850*/  UMOV UR20, UR32 ;  /* 0x0000002000147c82 */ /* 0x000fe20008000000 */
[----:B------:R-:W-:Y:S01]  /*3860*/  QGMMA.64x16x32.F32.E4M3.E4M3 R40, gdesc[UR28], R40, UP0 ;  /* 0x002000001c2879f3 */ /* 0x000fe2000bf00828 */
[----:B------:R-:W-:Y:S01]  /*3870*/  UMOV UR21, UR33 ;  /* 0x0000002100157c82 */ /* 0x000fe20008000000 */
[----:B------:R-:W-:Y:S01]  /*3880*/  UMOV UR34, UR18 ;  /* 0x0000001200227c82 */ /* 0x000fe20008000000 */
[----:B------:R-:W-:Y:S01]  /*3890*/  UMOV UR35, UR19 ;  /* 0x0000001300237c82 */ /* 0x000fe20008000000 */
[----:B------:R-:W-:Y:S01]  /*38a0*/  QGMMA.64x16x32.F32.E4M3.E4M3 R56, gdesc[UR24], R56, UP0 ;  /* 0x00200000183879f3 */ /* 0x000fe2000bf00838 */
[----:B------:R-:W-:-:S02]  /*38b0*/  UIADD3 UR18, UR41, 0x2, URZ ;  /* 0x0000000229127890 */ /* 0x000fc4000fffe03f */
[----:B------:R-:W-:Y:S01]  /*38c0*/  UIADD3 UR26, UR41, 0x102, URZ ;  /* 0x00000102291a7890 */ /* 0x000fe2000fffe03f */
[----:B------:R-:W-:Y:S01]  /*38d0*/  QGMMA.64x16x32.F32.E4M3.E4M3 R72, gdesc[UR20], R72, UP0 ;  /* 0x00200000144879f3 */ /* 0x000fe2000bf00848 */
[----:B------:R-:W-:Y:S01]  /*38e0*/  UIADD3 UR22, UR41, 0x82, URZ ;  /* 0x0000008229167890 */ /* 0x000fe2000fffe03f */
[----:B------:R-:W-:Y:S02]  /*38f0*/  UMOV UR19, 0x40000040 ;  /* 0x4000004000137882 */ /* 0x000fe40000000000 */
[----:B------:R-:W-:Y:S01]  /*3900*/  QGMMA.64x16x32.F32.E4M3.E4M3 R88, gdesc[UR32], R88, UP0 ;  /* 0x00200000205879f3 */ /* 0x000fe2000bf00858 */
        /* <DEDUP_REMOVED lines=10> */
[----:B------:R-:W-:Y:S01]  /*39b0*/  UMOV UR29, UR17 ;  /* 0x00000011001d7c82 */ /* 0x000fe20008000000 */
[----:B------:R-:W-:Y:S01]  /*39c0*/  QGMMA.64x16x32.F32.E4M3.E4M3 R80, gdesc[UR20], R80 ;  /* 0x00200000145079f3 */ /* 0x000fe20008700850 */
[----:B------:R-:W-:Y:S01]  /*39d0*/  UIADD3 UR20, UR40, 0x402, URZ ;  /* 0x0000040228147890 */ /* 0x000fe2000fffe03f */
[----:B------:R-:W-:Y:S01]  /*39e0*/  UMOV UR31, 0x40000040 ;  /* 0x40000040001f7882 */ /* 0x000fe20000000000 */
[----:B------:R-:W-:Y:S01]  /*39f0*/  UMOV UR32, UR16 ;  /* 0x0000001000207c82 */ /* 0x000fe20008000000 */
[----:B------:R-:W-:Y:S01]  /*3a00*/  UMOV UR33, UR17 ;  /* 0x0000001100217c82 */ /* 0x000fe20008000000 */
[----:B------:R-:W-:Y:S01]  /*3a10*/  UMOV UR35, 0x40000040 ;  /* 0x4000004000237882 */ /* 0x000fe20000000000 */
[----:B------:R-:W-:Y:S01]  /*3a20*/  UIADD3 UR14, UR14, 0x8, URZ ;  /* 0x000000080e0e7890 */ /* 0x000fe2000fffe03f */
[----:B------:R-:W-:Y:S03]  /*3a30*/  QGMMA.64x16x32.F32.E4M3.E4M3 R64, gdesc[UR24], R64 ;  /* 0x00200000184079f3 */ /* 0x000fe60008700840 */
[----:B------:R-:W-:Y:S01]  /*3a40*/  UISETP.NE.AND UP0, UPT, UR14, UR15, UPT ;  /* 0x0000000f0e00728c */ /* 0x000fe2000bf05270 */
        /* <DEDUP_REMOVED lines=233> */
[----:B------:R-:W-:Y:S01]  /*48e0*/  UMOV UR23, 0x40000040 ;  /* 0x4000004000177882 */ /* 0x000fe20000000000 */
        /* <DEDUP_REMOVED lines=26> */
[----:B------:R-:W-:Y:S04]  /*4a90*/  QGMMA.64x16x32.F32.E4M3.E4M3 R56, gdesc[UR24], R56 ;  /* 0x00200000183879f3 */ /* 0x000fe80008700838 */
[----:B------:R-:W-:Y:S04]  /*4aa0*/  QGMMA.64x16x32.F32.E4M3.E4M3 R72, gdesc[UR20], R72 ;  /* 0x00200000144879f3 */ /* 0x000fe80008700848 */
[----:B------:R-:W-:Y:S01]  /*4ab0*/  QGMMA.64x16x32.F32.E4M3.E4M3 R88, gdesc[UR16], R88, gsb0 ;  /* 0x00200000105879f3 */ /* 0x000fe20008000858 */
[----:B------:R-:W-:-:S06]  /*4ac0*/  USEL UR16, URZ, 0x1, UP0 ;  /* 0x000000013f107887 */ /* 0x000fcc0008000000 */
[----:B------:R-:W-:Y:S01]  /*4ad0*/  ISETP.NE.AND P0, PT, RZ, UR16, PT ;  /* 0x00000010ff007c0c */ /* 0x000fe2000bf05270 */
[----:B------:R-:W-:-:S12]  /*4ae0*/  WARPGROUP.DEPBAR.LE gsb0, 0x1 ;  /* 0x00008000000079c5 */ /* 0x000fd80000010100 */
[----:B------:R-:W-:Y:S05]  /*4af0*/  @!P0 BRA `(.L_x_24) ;  /* 0x0000000400488947 */ /* 0x000fea0003800000 */
[----:B------:R-:W-:Y:S02]  /*4b00*/  WARPGROUP.DEPBAR.LE gsb0, 0x0 ;  /* 0x00008000000079c5 */ /* 0x000fe40000010000 */
[----:B------:R-:W-:-:S01]  /*4b10*/  FADD R165, R96, R165 ;  /* 0x000000a560a57221 */ /* 0x000fc20000000000 */
[----:B------:R-:W-:Y:S01]  /*4b20*/  FADD R164, R97, R164 ;  /* 0x000000a461a47221 */ /* 0x000fe20000000000 */
        /* <DEDUP_REMOVED lines=78> */
[----:B------:R-:W-:-:S06]  /*5010*/  UMOV UR14, URZ ;  /* 0x0000003f000e7c82 */ /* 0x000fcc0008000000 */
.L_x_24:
[----:B------:R-:W-:Y:S05]  /*5020*/  @!P1 BRA `(.L_x_25) ;  /* 0x0000000000049947 */ /* 0x000fea0003800000 */
[----:B------:R-:W-:Y:S01]  /*5030*/  BPT.TRAP 0x1 ;  /* 0x000000040000795c */ /* 0x000fe20000300000 */
.L_x_25:
[----:B------:R-:W-:Y:S02]  /*5040*/  UISETP.GT.U32.AND UP0, UPT, UR6, 0x1, UPT ;  /* 0x000000010600788c */ /* 0x000fe4000bf04070 */
[----:B------:R-:W-:-:S04]  /*5050*/  ULEA UR17, UR36, UR12, 0x3 ;  /* 0x0000000c24117291 */ /* 0x000fc8000f8e183f */
[----:B------:R-:W-:Y:S01]  /*5060*/  UIADD3 UR17, UR17, 0x10, URZ ;  /* 0x0000001011117890 */ /* 0x000fe2000fffe03f */
[----:B------:R-:W-:-:S03]  /*5070*/  PLOP3.LUT P0, PT, PT, PT, UP0, 0x80, 0x0 ;  /* 0x000000000000781c */ /* 0x000fc60003f0f008 */
[----:B------:R-:W-:-:S09]  /*5080*/  UPRMT UR17, URZ, 0x654, UR17 ;  /* 0x000006543f117896 */ /* 0x000fd20008000011 */
[----:B------:R-:W-:Y:S01]  /*5090*/  SYNCS.ARRIVE.TRANS64.RED.A1T0 RZ, [UR17], RZ ;  /* 0x000000ffffff79a7 */ /* 0x000fe20008100411 */
[----:B------:R-:W-:Y:S05]  /*50a0*/  @P0 BRA `(.L_x_26) ;  /* 0x0000000000040947 */ /* 0x000fea0003800000 */
[----:B------:R-:W-:Y:S01]  /*50b0*/  BPT.TRAP 0x1 ;  /* 0x000000040000795c */ /* 0x000fe20000300000 */
.L_x_26:
[----:B------:R-:W-:Y:S02]  /*50c0*/  UISETP.GT.AND UP2, UPT, UR37, 0x1, UPT ;  /* 0x000000012500788c */ /* 0x000fe4000bf44270 */
[----:B------:R-:W-:Y:S02]  /*50d0*/  UIADD3 UR39, UR39, 0x1, URZ ;  /* 0x0000000127277890 */ /* 0x000fe4000fffe03f */
[----:B------:R-:W-:Y:S02]  /*50e0*/  UIADD3 UR36, UR36, 0x1, URZ ;  /* 0x0000000124247890 */ /* 0x000fe4000fffe03f */
[----:B------:R-:W-:Y:S01]  /*50f0*/  PLOP3.LUT P0, PT, PT, PT, UP2, 0x80, 0x0 ;  /* 0x000000000000781c */ /* 0x000fe20003f0f028 */
[----:B------:R-:W-:Y:S02]  /*5100*/  UISETP.NE.AND UP0, UPT, UR39, 0x2, UPT ;  /* 0x000000022700788c */ /* 0x000fe4000bf05270 */
[----:B------:R-:W-:Y:S02]  /*5110*/  UIADD3 UR18, UR37, -0x1, URZ ;  /* 0xffffffff25127890 */ /* 0x000fe4000fffe03f */
[----:B------:R-:W-:-:S02]  /*5120*/  USEL UR17, URZ, 0x1, UP0 ;  /* 0x000000013f117887 */ /* 0x000fc40008000000 */
[----:B------:R-:W-:Y:S02]  /*5130*/  UISETP.NE.AND UP1, UPT, UR36, 0x2, UPT ;  /* 0x000000022400788c */ /* 0x000fe4000bf25270 */
[----:B------:R-:W-:Y:S02]  /*5140*/  ULOP3.LUT UR38, UR38, UR17, URZ, 0x3c, !UPT ;  /* 0x0000001126267292 */ /* 0x000fe4000f8e3c3f */
[----:B------:R-:W-:Y:S02]  /*5150*/  USEL UR39, UR39, URZ, UP0 ;  /* 0x0000003f27277287 */ /* 0x000fe40008000000 */
[----:B------:R-:W-:Y:S01]  /*5160*/  USEL UR36, UR36, URZ, UP1 ;  /* 0x0000003f24247287 */ /* 0x000fe20008800000 */
[----:B------:R-:W-:Y:S01]  /*5170*/  UMOV UR17, 0x1 ;  /* 0x0000000100117882 */ /* 0x000fe20000000000 */
[----:B------:R-:W-:Y:S01]  /*5180*/  UMOV UR37, UR18 ;  /* 0x0000001200257c82 */ /* 0x000fe20008000000 */
[----:B------:R-:W-:Y:S09]  /*5190*/  @P0 BRA `(.L_x_27) ;  /* 0xffffffe000b40947 */ /* 0x000ff2000383ffff */
.L_x_19:
[----:B------:R-:W-:Y:S01]  /*51a0*/  UISETP.NE.AND UP0, UPT, UR14, URZ, UPT ;  /* 0x0000003f0e00728c */ /* 0x000fe2000bf05270 */
[----:B01----:R-:W0:Y:S03]  /*51b0*/  LDC R166, c[0x0][0x28c] ;  /* 0x0000a300ffa67b82 */ /* 0x003e260000000800 */
[----:B------:R-:W-:-:S06]  /*51c0*/  USEL UR11, URZ, 0x1, !UP0 ;  /* 0x000000013f0b7887 */ /* 0x000fcc000c000000 */
[----:B------:R-:W-:Y:S02]  /*51d0*/  ISETP.NE.AND P0, PT, RZ, UR11, PT ;  /* 0x0000000bff007c0c */ /* 0x000fe4000bf05270 */
[----:B0-----:R-:W-:-:S11]  /*51e0*/  ISETP.GE.AND P1, PT, R166, 0x1, PT ;  /* 0x00000001a600780c */ /* 0x001fd60003f26270 */
[----:B------:R-:W-:Y:S05]  /*51f0*/  @!P0 BRA `(.L_x_28) ;  /* 0x0000000400448947 */ /* 0x000fea0003800000 */
[----:B------:R-:W-:Y:S02]  /*5200*/  WARPGROUP.DEPBAR.LE gsb0, 0x0 ;  /* 0x00008000000079c5 */ /* 0x000fe40000010000 */
[----:B------:R-:W-:Y:S01]  /*5210*/  FADD R165, R96, R165 ;  /* 0x000000a560a57221 */ /* 0x000fe20000000000 */
        /* <DEDUP_REMOVED lines=78> */
[----:B------:R-:W-:-:S07]  /*5700*/  FADD R8, R8, R31 ;  /* 0x0000001f08087221 */ /* 0x000fce0000000000 */
.L_x_28:
[----:B------:R-:W-:Y:S02]  /*5710*/  WARPGROUP.DEPBAR.LE gsb0, 0x0 ;  /* 0x00008000000079c5 */ /* 0x000fe40000010000 */
[----:B------:R-:W-:Y:S05]  /*5720*/  @!P1 BRA `(.L_x_29) ;  /* 0x0000000000409947 */ /* 0x000fea0003800000 */
[----:B------:R-:W-:-:S06]  /*5730*/  UISETP.NE.AND UP0, UPT, UR9, 0x3, UPT ;  /* 0x000000030900788c */ /* 0x000fcc000bf05270 */
[----:B------:R-:W-:-:S13]  /*5740*/  PLOP3.LUT P0, PT, PT, PT, UP0, 0x80, 0x0 ;  /* 0x000000000000781c */ /* 0x000fda0003f0f008 */
[----:B------:R-:W-:Y:S05]  /*5750*/  @!P0 BRA `(.L_x_30) ;  /* 0x0000000000048947 */ /* 0x000fea0003800000 */
[----:B------:R-:W-:Y:S01]  /*5760*/  BPT.TRAP 0x1 ;  /* 0x000000040000795c */ /* 0x000fe20000300000 */
.L_x_30:
[----:B------:R-:W-:-:S04]  /*5770*/  UISETP.LT.AND UP0, UPT, UR10, 0x1, UPT ;  /* 0x000000010a00788c */ /* 0x000fc8000bf01270 */
[----:B------:R-:W-:Y:S02]  /*5780*/  USEL UR11, UR10, 0x1, UP0 ;  /* 0x000000010a0b7887 */ /* 0x000fe40008000000 */
[----:B------:R-:W-:Y:S02]  /*5790*/  UISETP.GT.U32.AND UP0, UPT, UR6, 0x1, UPT ;  /* 0x000000010600788c */ /* 0x000fe4000bf04070 */
[----:B------:R-:W-:-:S04]  /*57a0*/  UIADD3 UR11, UR5, UR10, -UR11 ;  /* 0x0000000a050b7290 */ /* 0x000fc8000fffe80b */
[----:B------:R-:W-:Y:S01]  /*57b0*/  USHF.L.U32 UR11, UR11, 0x3, URZ ;  /* 0x000000030b0b7899 */ /* 0x000fe2000800063f */
[----:B------:R-:W-:-:S03]  /*57c0*/  PLOP3.LUT P0, PT, PT, PT, UP0, 0x80, 0x0 ;  /* 0x000000000000781c */ /* 0x000fc60003f0f008 */
[----:B------:R-:W-:-:S04]  /*57d0*/  ULOP3.LUT UR11, UR11, 0x8, URZ, 0xc0, !UPT ;  /* 0x000000080b0b7892 */ /* 0x000fc8000f8ec03f */
[----:B------:R-:W-:-:S04]  /*57e0*/  UIADD3 UR11, UR12, 0x10, UR11 ;  /* 0x000000100c0b7890 */ /* 0x000fc8000fffe00b */
[----:B------:R-:W-:-:S09]  /*57f0*/  UPRMT UR11, URZ, 0x654, UR11 ;  /* 0x000006543f0b7896 */ /* 0x000fd2000800000b */
[----:B------:R-:W-:Y:S01]  /*5800*/  SYNCS.ARRIVE.TRANS64.RED.A1T0 RZ, [UR11], RZ ;  /* 0x000000ffffff79a7 */ /* 0x000fe2000810040b */
[----:B------:R-:W-:Y:S05]  /*5810*/  @P0 BRA `(.L_x_29) ;  /* 0x0000000000040947 */ /* 0x000fea0003800000 */
[----:B------:R-:W-:Y:S01]  /*5820*/  BPT.TRAP 0x1 ;  /* 0x000000040000795c */ /* 0x000fe20000300000 */
.L_x_29:
[----:B------:R-:W0:Y:S01]  /*5830*/  LDC R28, c[0x0][0x288] ;  /* 0x0000a200ff1c7b82 */ /* 0x000e220000000800 */
[----:B------:R-:W-:Y:S01]  /*5840*/  IMAD R37, R4, 0x50, RZ ;  /* 0x0000005004257824 */ /* 0x000fe200078e02ff */
[--C-:B------:R-:W-:Y:S01]  /*5850*/  SHF.R.U32.HI R24, RZ, 0x2, R0.reuse ;  /* 0x00000002ff187819 */ /* 0x100fe20000011600 */
[----:B------:R-:W-:Y:S01]  /*5860*/  IMAD.SHL.U32 R42, R5, 0x100, RZ ;  /* 0x00000100052a7824 */ /* 0x000fe200078e00ff */
[C---:B------:R-:W-:Y:S01]  /*5870*/  LOP3.LUT R26, R0.reuse, 0x60, RZ, 0xc0, !PT ;  /* 0x00000060001a7812 */ /* 0x040fe200078ec0ff */
[----:B------:R-:W-:Y:S01]  /*5880*/  ULDC UR11, c[0x0][0x284] ;  /* 0x0000a100000b7ab9 */ /* 0x000fe20000000800 */
[----:B------:R-:W-:Y:S01]  /*5890*/  SHF.R.U32.HI R27, RZ, 0x7, R0 ;  /* 0x00000007ff1b7819 */ /* 0x000fe20000011600 */
[----:B------:R-:W-:Y:S01]  /*58a0*/  IMAD.SHL.U32 R32, R0, 0x2, RZ ;  /* 0x0000000200207824 */ /* 0x000fe200078e00ff */
[----:B------:R-:W-:Y:S01]  /*58b0*/  LOP3.LUT R25, R24, 0x7, RZ, 0xc0, !PT ;  /* 0x0000000718197812 */ /* 0x000fe200078ec0ff */
[----:B------:R-:W-:Y:S01]  /*58c0*/  IMAD.MOV.U32 R36, RZ, RZ, -0x1 ;  /* 0xffffffffff247424 */ /* 0x000fe200078e00ff */
[----:B------:R-:W-:-:S02]  /*58d0*/  SHF.R.U32.HI R26, RZ, 0x1, R26 ;  /* 0x00000001ff1a7819 */ /* 0x000fc4000001161a */
[----:B------:R-:W-:Y:S02]  /*58e0*/  LOP3.LUT R24, R27, 0x1, RZ, 0xc0, !PT ;  /* 0x000000011b187812 */ /* 0x000fe400078ec0ff */
[----:B------:R-:W-:Y:S02]  /*58f0*/  IADD3 R29, RZ, -R26, -R25 ;  /* 0x8000001aff1d7210 */ /* 0x000fe40007ffe819 */
[----:B------:R-:W-:Y:S01]  /*5900*/  LOP3.LUT R27, R0, 0x3, RZ, 0xc0, !PT ;  /* 0x00000003001b7812 */ /* 0x000fe200078ec0ff */
[C---:B------:R-:W-:Y:S01]  /*5910*/  IMAD.SHL.U32 R30, R24.reuse, 0x40, RZ ;  /* 0x00000040181e7824 */ /* 0x040fe200078e00ff */
[----:B------:R-:W-:Y:S01]  /*5920*/  LOP3.LUT R32, R37, 0x6, R32, 0xf8, !PT ;  /* 0x0000000625207812 */ /* 0x000fe200078ef820 */
[----:B------:R-:W-:-:S03]  /*5930*/  IMAD R29, R24, -0x40, R29 ;  /* 0xffffffc0181d7824 */ /* 0x000fc600078e021d */
[----:B------:R-:W-:Y:S01]  /*5940*/  LOP3.LUT R25, R30, 0x40, R25, 0xe2, !PT ;  /* 0x000000401e197812 */ /* 0x000fe200078ee219 */
[----:B------:R-:W-:Y:S01]  /*5950*/  IMAD.WIDE R30, R5, 0x100, RZ ;  /* 0x00000100051e7825 */ /* 0x000fe200078e02ff */
[----:B0-----:R-:W-:-:S03]  /*5960*/  ISETP.GE.AND P0, PT, R37, R28, PT ;  /* 0x0000001c2500720c */ /* 0x001fc60003f06270 */
[----:B------:R-:W-:Y:S01]  /*5970*/  IMAD R4, R27, -0x2, R28 ;  /* 0xfffffffe1b047824 */ /* 0x000fe200078e021c */
[C---:B------:R-:W-:Y:S02]  /*5980*/  ISETP.GE.OR P0, PT, R42.reuse, UR11, P0 ;  /* 0x0000000b2a007c0c */ /* 0x040fe40008706670 */
[----:B------:R-:W-:Y:S01]  /*5990*/  IADD3 R42, -R42, UR11, R29 ;  /* 0x0000000b2a2a7c10 */ /* 0x000fe2000fffe11d */
[----:B------:R-:W-:Y:S01]  /*59a0*/  IMAD.IADD R37, R4, 0x1, -R37 ;  /* 0x0000000104257824 */ /* 0x000fe200078e0a25 */
[----:B------:R-:W-:-:S09]  /*59b0*/  LOP3.LUT R47, R30, R25, R26, 0xfe, !PT ;  /* 0x000000191e2f7212 */ /* 0x000fd200078efe1a */
[----:B------:R-:W-:Y:S05]  /*59c0*/  @P0 BRA `(.L_x_31) ;  /* 0x0000005800680947 */ /* 0x000fea0003800000 */
[----:B------:R-:W0:Y:S01]  /*59d0*/  LDC.64 R38, c[0x0][0x5c8] ;  /* 0x00017200ff267b82 */ /* 0x000e220000000a00 */
[----:B------:R-:W-:Y:S01]  /*59e0*/  USHF.R.S32.HI UR12, URZ, 0x1f, UR13 ;  /* 0x0000001f3f0c7899 */ /* 0x000fe2000801140d */
[--C-:B------:R-:W-:Y:S01]  /*59f0*/  SHF.R.S32.HI R33, RZ, 0x1f, R32.reuse ;  /* 0x0000001fff217819 */ /* 0x100fe20000011420 */
[----:B------:R-:W-:Y:S01]  /*5a00*/  ULDC.64 UR14, c[0x0][0x5d0] ;  /* 0x00017400000e7ab9 */ /* 0x000fe20000000a00 */
[----:B------:R-:W-:Y:S01]  /*5a10*/  BSSY B0, `(.L_x_31) ;  /* 0x0000595000007945 */ /* 0x000fe20003800000 */
[----:B------:R-:W-:Y:S02]  /*5a20*/  UIMAD UR11, UR12, UR14, URZ ;  /* 0x0000000e0c0b72a4 */ /* 0x000fe4000f8e023f */
[----:B------:R-:W-:Y:S02]  /*5a30*/  IMAD.U32 R5, RZ, RZ, UR14 ;  /* 0x0000000eff057e24 */ /* 0x000fe4000f8e00ff */
[----:B------:R-:W-:Y:S02]  /*5a40*/  UIMAD UR11, UR13, UR15, UR11 ;  /* 0x0000000f0d0b72a4 */ /* 0x000fe4000f8e020b */
[----:B------:R-:W-:Y:S01]  /*5a50*/  IMAD.WIDE.U32 R4, R5, UR13, R32 ;  /* 0x0000000d05047c25 */ /* 0x000fe2000f8e0020 */
[----:B------:R-:W-:-:S03]  /*5a60*/  ULDC.64 UR14, c[0x0][0x5c0] ;  /* 0x00017000000e7ab9 */ /* 0x000fc60000000a00 */
[----:B------:R-:W-:Y:S02]  /*5a70*/  VIADD R5, R5, UR11 ;  /* 0x0000000b05057c36 */ /* 0x000fe40008000000 */
[-C--:B0-----:R-:W-:Y:S01]  /*5a80*/  IMAD R24, R31, R38.reuse, RZ ;  /* 0x000000261f187224 */ /* 0x081fe200078e02ff */
[----:B------:R-:W-:Y:S01]  /*5a90*/  SHF.L.U64.HI R34, R38, 0x3, R39 ;  /* 0x0000000326227819 */ /* 0x000fe20000010227 */
[----:B------:R-:W-:-:S04]  /*5aa0*/  IMAD.WIDE.U32 R28, R47, R38, R4 ;  /* 0x000000262f1c7225 */ /* 0x000fc800078e0004 */
[----:B------:R-:W-:Y:S01]  /*5ab0*/  IMAD R25, R47, R39, R24 ;  /* 0x000000272f197224 */ /* 0x000fe200078e0218 */
[----:B------:R-:W-:Y:S01]  /*5ac0*/  IADD3 R4, P2, R28, UR14, RZ ;  /* 0x0000000e1c047c10 */ /* 0x000fe2000ff5e0ff */
[C---:B------:R-:W-:Y:S01]  /*5ad0*/  IMAD.SHL.U32 R27, R38.reuse, 0x8, RZ ;  /* 0x00000008261b7824 */ /* 0x040fe200078e00ff */
[----:B------:R-:W-:Y:S01]  /*5ae0*/  LEA R24, P3, R38, R28, 0x7 ;  /* 0x0000001c26187211 */ /* 0x000fe200078638ff */
[----:B------:R-:W-:-:S03]  /*5af0*/  IMAD.IADD R29, R29, 0x1, R25 ;  /* 0x000000011d1d7824 */ /* 0x000fc600078e0219 */
[----:B------:R-:W-:Y:S02]  /*5b00*/  IADD3 R28, P1, P0, R28, UR14, R27 ;  /* 0x0000000e1c1c7c10 */ /* 0x000fe4000f83e01b */
[----:B------:R-:W-:Y:S02]  /*5b10*/  IADD3.X R5, R29, UR15, RZ, P2, !PT ;  /* 0x0000000f1d057c10 */ /* 0x000fe400097fe4ff */
[----:B------:R-:W-:Y:S02]  /*5b20*/  FSETP.NEU.AND P2, PT, RZ, UR8, PT ;  /* 0x00000008ff007c0b */ /* 0x000fe4000bf4d000 */
[----:B------:R-:W-:Y:S02]  /*5b30*/  LEA.HI.X R25, R38, R29, R39, 0x7, P3 ;  /* 0x0000001d26197211 */ /* 0x000fe400018f3c27 */
[C---:B------:R-:W-:Y:S02]  /*5b40*/  IADD3 R26, P3, R24.reuse, UR14, RZ ;  /* 0x0000000e181a7c10 */ /* 0x040fe4000ff7e0ff */
[----:B------:R-:W-:-:S02]  /*5b50*/  IADD3 R24, P5, P6, R24, UR14, R27 ;  /* 0x0000000e18187c10 */ /* 0x000fc4000febe01b */
[----:B------:R-:W-:Y:S02]  /*5b60*/  IADD3.X R27, R25, UR15, RZ, P3, !PT ;  /* 0x0000000f191b7c10 */ /* 0x000fe40009ffe4ff */
[--C-:B------:R-:W-:Y:S02]  /*5b70*/  IADD3.X R29, R29, UR15, R34.reuse, P1, P0 ;  /* 0x0000000f1d1d7c10 */ /* 0x100fe40008fe0422 */
[----:B------:R-:W-:Y:S01]  /*5b80*/  IADD3.X R25, R25, UR15, R34, P5, P6 ;  /* 0x0000000f19197c10 */ /* 0x000fe2000afec422 */
[----:B------:R-:W-:Y:S06]  /*5b90*/  @!P2 BRA `(.L_x_32) ;  /* 0x0000004000e0a947 */ /* 0x000fec0003800000 */
[----:B------:R-:W-:Y:S01]  /*5ba0*/  ULDC.64 UR14, c[0x0][0x5b8] ;  /* 0x00016e00000e7ab9 */ /* 0x000fe20000000a00 */
[----:B------:R-:W-:Y:S01]  /*5bb0*/  ISETP.GE.AND P3, PT, R42, 0x1, PT ;  /* 0x000000012a00780c */ /* 0x000fe20003f66270 */
[----:B------:R-:W-:Y:S02]  /*5bc0*/  UIMAD UR11, UR12, UR14, URZ ;  /* 0x0000000e0c0b72a4 */ /* 0x000fe4000f8e023f */
[----:B------:R-:W-:Y:S01]  /*5bd0*/  IMAD.U32 R35, RZ, RZ, UR14 ;  /* 0x0000000eff237e24 */ /* 0x000fe2000f8e00ff */
[----:B------:R-:W-:Y:S01]  /*5be0*/  BSSY B1, `(.L_x_33) ;  /* 0x000000f000017945 */ /* 0x000fe20003800000 */
[----:B------:R-:W-:Y:S01]  /*5bf0*/  ISETP.LT.OR P1, PT, R37, 0x1, !P3 ;  /* 0x000000012500780c */ /* 0x000fe20005f21670 */
[----:B------:R-:W-:Y:S02]  /*5c00*/  UIMAD UR11, UR13, UR15, UR11 ;  /* 0x0000000f0d0b72a4 */ /* 0x000fe4000f8e020b */
[----:B------:R-:W-:Y:S01]  /*5c10*/  IMAD.WIDE.U32 R34, R35, UR13, R32 ;  /* 0x0000000d23227c25 */ /* 0x000fe2000f8e0020 */
[----:B------:R-:W-:Y:S01]  /*5c20*/  ULDC.64 UR12, c[0x0][0x5b0] ;  /* 0x00016c00000c7ab9 */ /* 0x000fe20000000a00 */
[----:B------:R-:W-:-:S02]  /*5c30*/  ULDC.64 UR14, c[0x0][0x5a8] ;  /* 0x00016a00000e7ab9 */ /* 0x000fc40000000a00 */
[----:B------:R-:W-:Y:S02]  /*5c40*/  IMAD R38, R31, UR12, RZ ;  /* 0x0000000c1f267c24 */ /* 0x000fe4000f8e02ff */
[----:B------:R-:W-:Y:S02]  /*5c50*/  VIADD R35, R35, UR11 ;  /* 0x0000000b23237c36 */ /* 0x000fe40008000000 */
[C-C-:B------:R-:W-:Y:S01]  /*5c60*/  IMAD R39, R47.reuse, UR13, R38.reuse ;  /* 0x0000000d2f277c24 */ /* 0x140fe2000f8e0226 */
[----:B------:R-:W-:Y:S01]  /*5c70*/  PRMT R38, RZ, 0x7610, R38 ;  /* 0x00007610ff267816 */ /* 0x000fe20000000026 */
[----:B------:R-:W-:-:S03]  /*5c80*/  IMAD.WIDE.U32 R32, R47, UR12, R34 ;  /* 0x0000000c2f207c25 */ /* 0x000fc6000f8e0022 */
[----:B------:R-:W-:-:S04]  /*5c90*/  IADD3 R32, P0, R32, UR14, RZ ;  /* 0x0000000e20207c10 */ /* 0x000fc8000ff1e0ff */
[----:B------:R-:W-:Y:S01]  /*5ca0*/  IADD3.X R33, R33, UR15, R39, P0, !PT ;  /* 0x0000000f21217c10 */ /* 0x000fe200087fe427 */
[----:B------:R-:W-:Y:S08]  /*5cb0*/  @P1 BRA `(.L_x_34) ;  /* 0x0000000000041947 */ /* 0x000ff00003800000 */
[----:B------:R0:W5:Y:S02]  /*5cc0*/  LDG.E.U8 R38, desc[UR42][R32.64] ;  /* 0x0000002a20267981 */ /* 0x000164000c1e1100 */
.L_x_34:
[----:B------:R-:W-:Y:S05]  /*5cd0*/  BSYNC B1 ;  /* 0x0000000000017941 */ /* 0x000fea0003800000 */
.L_x_33:
[----:B-----5:R-:W-:Y:S01]  /*5ce0*/  LOP3.LUT R38, R38, 0xff, RZ, 0xc0, !PT ;  /* 0x000000ff26267812 */ /* 0x020fe200078ec0ff */
[----:B------:R-:W-:Y:S01]  /*5cf0*/  BSSY B1, `(.L_x_35) ;  /* 0x000000b000017945 */ /* 0x000fe20003800000 */
[----:B------:R-:W-:Y:S02]  /*5d00*/  ISETP.LT.OR P0, PT, R37, 0x2, !P3 ;  /* 0x000000022500780c */ /* 0x000fe40005f01670 */
[----:B------:R-:W-:-:S05]  /*5d10*/  F2FP.F16.E4M3.UNPACK_B R38, R38 ;  /* 0x00000026ff26723e */ /* 0x000fca00020006ff */
[----:B------:R-:W-:-:S05]  /*5d20*/  HADD2.F32 R38, -RZ, R38.H0_H0 ;  /* 0x20000026ff267230 */ /* 0x000fca0000004100 */
[----:B------:R-:W-:-:S04]  /*5d30*/  FMUL R38, R38, UR8 ;  /* 0x0000000826267c20 */ /* 0x000fc80008400000 */
[----:B------:R-:W-:-:S05]  /*5d40*/  FFMA R38, R165, UR7, R38 ;  /* 0x00000007a5267c23 */ /* 0x000fca0008000026 */
[----:B------:R-:W-:Y:S02]  /*5d50*/  F2FP.SATFINITE.E4M3.F32.PACK_AB_MERGE_C R39, RZ, R38, RZ ;  /* 0x00000026ff27723e */ /* 0x000fe400048070ff */
[----:B------:R-:W-:-:S03]  /*5d60*/  PRMT R38, RZ, 0x7610, R38 ;  /* 0x00007610ff267816 */ /* 0x000fc60000000026 */
[----:B------:R1:W-:Y:S01]  /*5d70*/  @!P1 STG.E.U8 desc[UR42][R4.64], R39 ;  /* 0x0000002704009986 */ /* 0x0003e2000c10112a */
[----:B------:R-:W-:Y:S05]  /*5d80*/  @P0 BRA `(.L_x_36) ;  /* 0x0000000000040947 */ /* 0x000fea0003800000 */
[----:B------:R2:W5:Y:S02]  /*5d90*/  LDG.E.U8 R38, desc[UR42][R32.64+0x1] ;  /* 0x0000012a20267981 */ /* 0x000564000c1e1100 */
.L_x_36:
[----:B------:R-:W-:Y:S05]  /*5da0*/  BSYNC B1 ;  /* 0x0000000000017941 */ /* 0x000fea0003800000 */
.L_x_35:
[----:B-----5:R-:W-:Y:S01]  /*5db0*/  LOP3.LUT R38, R38, 0xff, RZ, 0xc0, !PT ;  /* 0x000000ff26267812 */ /* 0x020fe200078ec0ff */
[----:B------:R-:W-:Y:S01]  /*5dc0*/  BSSY B1, `(.L_x_37) ;  /* 0x0000013000017945 */ /* 0x000fe20003800000 */
[----:B------:R-:W-:Y:S02]  /*5dd0*/  IADD3 R43, P1, R47, 0x8, RZ ;  /* 0x000000082f2b7810 */ /* 0x000fe40007f3e0ff */
[----:B------:R-:W-:Y:S02]  /*5de0*/  F2FP.F16.E4M3.UNPACK_B R38, R38 ;  /* 0x00000026ff26723e */ /* 0x000fe400020006ff */
[----:B------:R-:W-:Y:S01]  /*5df0*/  ISETP.GE.AND P2, PT, R42, 0x9, PT ;  /* 0x000000092a00780c */ /* 0x000fe20003f46270 */
[----:B-1----:R-:W-:Y:S02]  /*5e00*/  IMAD.X R39, RZ, RZ, R31, P1 ;  /* 0x000000ffff277224 */ /* 0x002fe400008e061f */
[----:B------:R-:W-:Y:S01]  /*5e10*/  HADD2.F32 R38, -RZ, R38.H0_H0 ;  /* 0x20000026ff267230 */ /* 0x000fe20000004100 */
[----:B------:R-:W-:Y:S01]  /*5e20*/  ISETP.LT.OR P5, PT, R37, 0x1, !P2 ;  /* 0x000000012500780c */ /* 0x000fe200057a1670 */
[----:B------:R-:W-:-:S03]  /*5e30*/  IMAD R40, R39, UR12, RZ ;  /* 0x0000000c27287c24 */ /* 0x000fc6000f8e02ff */
[----:B------:R-:W-:Y:S01]  /*5e40*/  FMUL R41, R38, UR8 ;  /* 0x0000000826297c20 */ /* 0x000fe20008400000 */
[----:B------:R-:W-:-:S04]  /*5e50*/  IMAD.WIDE.U32 R38, R43, UR12, R34 ;  /* 0x0000000c2b267c25 */ /* 0x000fc8000f8e0022 */
[----:B------:R-:W-:Y:S01]  /*5e60*/  FFMA R41, R164, UR7, R41 ;  /* 0x00000007a4297c23 */ /* 0x000fe20008000029 */
[--C-:B------:R-:W-:Y:S01]  /*5e70*/  IMAD R43, R43, UR13, R40.reuse ;  /* 0x0000000d2b2b7c24 */ /* 0x100fe2000f8e0228 */
[----:B------:R-:W-:Y:S02]  /*5e80*/  IADD3 R38, P1, R38, UR14, RZ ;  /* 0x0000000e26267c10 */ /* 0x000fe4000ff3e0ff */
[----:B------:R-:W-:Y:S02]  /*5e90*/  PRMT R40, RZ, 0x7610, R40 ;  /* 0x00007610ff287816 */ /* 0x000fe40000000028 */
[----:B------:R-:W-:Y:S02]  /*5ea0*/  F2FP.SATFINITE.E4M3.F32.PACK_AB_MERGE_C R41, RZ, R41, RZ ;  /* 0x00000029ff29723e */ /* 0x000fe400048070ff */
[----:B------:R-:W-:-:S03]  /*5eb0*/  IADD3.X R39, R39, UR15, R43, P1, !PT ;  /* 0x0000000f27277c10 */ /* 0x000fc60008ffe42b */
[----:B------:R1:W-:Y:S01]  /*5ec0*/  @!P0 STG.E.U8 desc[UR42][R4.64+0x1], R41 ;  /* 0x0000012904008986 */ /* 0x0003e2000c10112a */
[----:B------:R-:W-:Y:S05]  /*5ed0*/  @P5 BRA `(.L_x_38) ;  /* 0x0000000000045947 */ /* 0x000fea0003800000 */
[----:B------:R3:W5:Y:S02]  /*5ee0*/  LDG.E.U8 R40, desc[UR42][R38.64] ;  /* 0x0000002a26287981 */ /* 0x000764000c1e1100 */
.L_x_38:
[----:B------:R-:W-:Y:S05]  /*5ef0*/  BSYNC B1 ;  /* 0x0000000000017941 */ /* 0x000fea0003800000 */
.L_x_37:
[----:B-----5:R-:W-:Y:S01]  /*5f00*/  LOP3.LUT R40, R40, 0xff, RZ, 0xc0, !PT ;  /* 0x000000ff28287812 */ /* 0x020fe200078ec0ff */
[----:B------:R-:W-:Y:S01]  /*5f10*/  BSSY B1, `(.L_x_39) ;  /* 0x000000b000017945 */ /* 0x000fe20003800000 */
[----:B------:R-:W-:Y:S02]  /*5f20*/  ISETP.LT.OR P0, PT, R37, 0x2, !P2 ;  /* 0x000000022500780c */ /* 0x000fe40005701670 */
[----:B------:R-:W-:-:S05]  /*5f30*/  F2FP.F16.E4M3.UNPACK_B R40, R40 ;  /* 0x00000028ff28723e */ /* 0x000fca00020006ff */
[----:B------:R-:W-:-:S05]  /*5f40*/  HADD2.F32 R40, -RZ, R40.H0_H0 ;  /* 0x20000028ff287230 */ /* 0x000fca0000004100 */
[----:B------:R-:W-:-:S04]  /*5f50*/  FMUL R40, R40, UR8 ;  /* 0x0000000828287c20 */ /* 0x000fc80008400000 */
[----:B------:R-:W-:-:S05]  /*5f60*/  FFMA R40, R163, UR7, R40 ;  /* 0x00000007a3287c23 */ /* 0x000fca0008000028 */
[----:B-1----:R-:W-:Y:S02]  /*5f70*/  F2FP.SATFINITE.E4M3.F32.PACK_AB_MERGE_C R41, RZ, R40, RZ ;  /* 0x00000028ff29723e */ /* 0x002fe400048070ff */
[----:B------:R-:W-:-:S03]  /*5f80*/  PRMT R40, RZ, 0x7610, R40 ;  /* 0x00007610ff287816 */ /* 0x000fc60000000028 */
[----:B------:R1:W-:Y:S01]  /*5f90*/  @!P5 STG.E.U8 desc[UR42][R28.64], R41 ;  /* 0x000000291c00d986 */ /* 0x0003e2000c10112a */
[----:B------:R-:W-:Y:S05]  /*5fa0*/  @P0 BRA `(.L_x_40) ;  /* 0x0000000000040947 */ /* 0x000fea0003800000 */
[----:B------:R4:W5:Y:S02]  /*5fb0*/  LDG.E.U8 R40, desc[UR42][R38.64+0x1] ;  /* 0x0000012a26287981 */ /* 0x000964000c1e1100 */
.L_x_40:
[----:B------:R-:W-:Y:S05]  /*5fc0*/  BSYNC B1 ;  /* 0x0000000000017941 */ /* 0x000fea0003800000 */
.L_x_39:
[----:B-----5:R-:W-:Y:S01]  /*5fd0*/  LOP3.LUT R40, R40, 0xff, RZ, 0xc0, !PT ;  /* 0x000000ff28287812 */ /* 0x020fe200078ec0ff */
[----:B------:R-:W-:Y:S01]  /*5fe0*/  BSSY B1, `(.L_x_41) ;  /* 0x000000b000017945 */ /* 0x000fe20003800000 */
[----:B------:R-:W-:Y:S02]  /*5ff0*/  ISETP.LT.OR P1, PT, R37, 0x9, !P3 ;  /* 0x000000092500780c */ /* 0x000fe40005f21670 */
[----:B------:R-:W-:-:S05]  /*6000*/  F2FP.F16.E4M3.UNPACK_B R40, R40 ;  /* 0x00000028ff28723e */ /* 0x000fca00020006ff */
[----:B------:R-:W-:-:S05]  /*6010*/  HADD2.F32 R40, -RZ, R40.H0_H0 ;  /* 0x20000028ff287230 */ /* 0x000fca0000004100 */
[----:B-1----:R-:W-:Y:S01]  /*6020*/  FMUL R41, R40, UR8 ;  /* 0x0000000828297c20 */ /* 0x002fe20008400000 */
[----:B------:R-:W-:-:S03]  /*6030*/  PRMT R40, RZ, 0x7610, R40 ;  /* 0x00007610ff287816 */ /* 0x000fc60000000028 */
[----:B------:R-:W-:-:S05]  /*6040*/  FFMA R41, R162, UR7, R41 ;  /* 0x00000007a2297c23 */ /* 0x000fca0008000029 */
[----:B------:R-:W-:-:S05]  /*6050*/  F2FP.SATFINITE.E4M3.F32.PACK_AB_MERGE_C R41, RZ, R41, RZ ;  /* 0x00000029ff29723e */ /* 0x000fca00048070ff */
[----:B------:R1:W-:Y:S01]  /*6060*/  @!P0 STG.E.U8 desc[UR42][R28.64+0x1], R41 ;  /* 0x000001291c008986 */ /* 0x0003e2000c10112a */
[----:B------:R-:W-:Y:S05]  /*6070*/  @P1 BRA `(.L_x_42) ;  /* 0x0000000000041947 */ /* 0x000fea0003800000 */
[----:B------:R0:W5:Y:S02]  /*6080*/  LDG.E.U8 R40, desc[UR42][R32.64+0x8] ;  /* 0x0000082a20287981 */ /* 0x000164000c1e1100 */
.L_x_42:
[----:B------:R-:W-:Y:S05]  /*6090*/  BSYNC B1 ;  /* 0x0000000000017941 */ /* 0x000fea0003800000 */
.L_x_41:
        /* <DEDUP_REMOVED lines=12> */
.L_x_44:
[----:B------:R-:W-:Y:S05]  /*6160*/  BSYNC B1 ;  /* 0x0000000000017941 */ /* 0x000fea0003800000 */
.L_x_43:
        /* <DEDUP_REMOVED lines=12> */
.L_x_46:
[----:B------:R-:W-:Y:S05]  /*6230*/  BSYNC B1 ;  /* 0x0000000000017941 */ /* 0x000fea0003800000 */
.L_x_45:
        /* <DEDUP_REMOVED lines=12> */
.L_x_48:
[----:B------:R-:W-:Y:S05]  /*6300*/  BSYNC B1 ;  /* 0x0000000000017941 */ /* 0x000fea0003800000 */
.L_x_47:
        /* <DEDUP_REMOVED lines=12> */
[----:B------:R-:W-:Y:S01]  /*63d0*/  IMAD R45, R45, UR13, R44 ;  /* 0x0000000d2d2d7c24 */ /* 0x000fe2000f8e022c */
[----:B------:R-:W-:-:S03]  /*63e0*/  IADD3 R40, P6, R40, UR14, RZ ;  /* 0x0000000e28287c10 */ /* 0x000fc6000ffde0ff */
[----:B------:R-:W-:Y:S02]  /*63f0*/  F2FP.SATFINITE.E4M3.F32.PACK_AB_MERGE_C R49, RZ, R43, RZ ;  /* 0x0000002bff31723e */ /* 0x000fe400048070ff */
[----:B------:R-:W-:Y:S02]  /*6400*/  IADD3.X R41, R41, UR15, R45, P6, !PT ;  /* 0x0000000f29297c10 */ /* 0x000fe4000b7fe42d */
[----:B------:R-:W-:Y:S01]  /*6410*/  PRMT R43, RZ, 0x7610, R43 ;  /* 0x00007610ff2b7816 */ /* 0x000fe2000000002b */
[----:B------:R1:W-:Y:S01]  /*6420*/  @!P5 STG.E.U8 desc[UR42][R28.64+0x9], R49 ;  /* 0x000009311c00d986 */ /* 0x0003e2000c10112a */
[----:B------:R-:W-:Y:S05]  /*6430*/  @P0 BRA `(.L_x_50) ;  /* 0x0000000000040947 */ /* 0x000fea0003800000 */
[----:B------:R0:W5:Y:S02]  /*6440*/  LDG.E.U8 R43, desc[UR42][R40.64] ;  /* 0x0000002a282b7981 */ /* 0x000164000c1e1100 */
.L_x_50:
[----:B------:R-:W-:Y:S05]  /*6450*/  BSYNC B1 ;  /* 0x0000000000017941 */ /* 0x000fea0003800000 */
.L_x_49:
[----:B-----5:R-:W-:Y:S01]  /*6460*/  LOP3.LUT R43, R43, 0xff, RZ, 0xc0, !PT ;  /* 0x000000ff2b2b7812 */ /* 0x020fe200078ec0ff */
[----:B------:R-:W-:Y:S01]  /*6470*/  BSSY B1, `(.L_x_51) ;  /* 0x000000b000017945 */ /* 0x000fe20003800000 */
[----:B------:R-:W-:Y:S02]  /*6480*/  ISETP.LT.OR P5, PT, R37, 0x2, !P1 ;  /* 0x000000022500780c */ /* 0x000fe40004fa1670 */
[----:B------:R-:W-:-:S05]  /*6490*/  F2FP.F16.E4M3.UNPACK_B R43, R43 ;  /* 0x0000002bff2b723e */ /* 0x000fca00020006ff */
[----:B------:R-:W-:-:S05]  /*64a0*/  HADD2.F32 R43, -RZ, R43.H0_H0 ;  /* 0x2000002bff2b7230 */ /* 0x000fca0000004100 */
[----:B------:R-:W-:Y:S01]  /*64b0*/  FMUL R44, R43, UR8 ;  /* 0x000000082b2c7c20 */ /* 0x000fe20008400000 */
[----:B------:R-:W-:-:S03]  /*64c0*/  PRMT R43, RZ, 0x7610, R43 ;  /* 0x00007610ff2b7816 */ /* 0x000fc6000000002b */
[----:B------:R-:W-:-:S05]  /*64d0*/  FFMA R44, R157, UR7, R44 ;  /* 0x000000079d2c7c23 */ /* 0x000fca000800002c */
[----:B------:R-:W-:-:S05]  /*64e0*/  F2FP.SATFINITE.E4M3.F32.PACK_AB_MERGE_C R45, RZ, R44, RZ ;  /* 0x0000002cff2d723e */ /* 0x000fca00048070ff */
[----:B------:R0:W-:Y:S01]  /*64f0*/  @!P0 STG.E.U8 desc[UR42][R26.64], R45 ;  /* 0x0000002d1a008986 */ /* 0x0001e2000c10112a */
[----:B------:R-:W-:Y:S05]  /*6500*/  @P5 BRA `(.L_x_52) ;  /* 0x0000000000045947 */ /* 0x000fea0003800000 */
[----:B------:R0:W5:Y:S02]  /*6510*/  LDG.E.U8 R43, desc[UR42][R40.64+0x1] ;  /* 0x0000012a282b7981 */ /* 0x000164000c1e1100 */
.L_x_52:
[----:B------:R-:W-:Y:S05]  /*6520*/  BSYNC B1 ;  /* 0x0000000000017941 */ /* 0x000fea0003800000 */
.L_x_51:
[----:B-----5:R-:W-:Y:S01]  /*6530*/  LOP3.LUT R43, R43, 0xff, RZ, 0xc0, !PT ;  /* 0x000000ff2b2b7812 */ /* 0x020fe200078ec0ff */
[----:B------:R-:W-:Y:S01]  /*6540*/  BSSY B1, `(.L_x_53) ;  /* 0x0000013000017945 */ /* 0x000fe20003800000 */
[----:B0-----:R-:W-:Y:S02]  /*6550*/  IADD3 R45, P0, R47, 0x88, RZ ;  /* 0x000000882f2d7810 */ /* 0x001fe40007f1e0ff */
[----:B------:R-:W-:-:S03]  /*6560*/  F2FP.F16.E4M3.UNPACK_B R43, R43 ;  /* 0x0000002bff2b723e */ /* 0x000fc600020006ff */
[----:B------:R-:W-:Y:S01]  /*6570*/  IMAD.X R30, RZ, RZ, R31, P0 ;  /* 0x000000ffff1e7224 */ /* 0x000fe200000e061f */
[----:B------:R-:W-:Y:S01]  /*6580*/  ISETP.GE.AND P0, PT, R42, 0x89, PT ;  /* 0x000000892a00780c */ /* 0x000fe20003f06270 */
[----:B------:R-:W-:Y:S02]  /*6590*/  HADD2.F32 R43, -RZ, R43.H0_H0 ;  /* 0x2000002bff2b7230 */ /* 0x000fe40000004100 */
[----:B------:R-:W-:Y:S02]  /*65a0*/  IMAD R30, R30, UR12, RZ ;  /* 0x0000000c1e1e7c24 */ /* 0x000fe4000f8e02ff */
[----:B------:R-:W-:-:S04]  /*65b0*/  IMAD.WIDE.U32 R34, R45, UR12, R34 ;  /* 0x0000000c2d227c25 */ /* 0x000fc8000f8e0022 */
[----:B------:R-:W-:Y:S01]  /*65c0*/  FMUL R43, R43, UR8 ;  /* 0x000000082b2b7c20 */ /* 0x000fe20008400000 */
[----:B------:R-:W-:-:S03]  /*65d0*/  IMAD R45, R45, UR13, R30 ;  /* 0x0000000d2d2d7c24 */ /* 0x000fc6000f8e021e */
[----:B------:R-:W-:Y:S01]  /*65e0*/  FFMA R43, R156, UR7, R43 ;  /* 0x000000079c2b7c23 */ /* 0x000fe2000800002b */
[----:B------:R-:W-:Y:S02]  /*65f0*/  IADD3 R30, P6, R34, UR14, RZ ;  /* 0x0000000e221e7c10 */ /* 0x000fe4000ffde0ff */
[----:B------:R-:W-:Y:S02]  /*6600*/  PRMT R34, RZ, 0x7610, R34 ;  /* 0x00007610ff227816 */ /* 0x000fe40000000022 */
[----:B------:R-:W-:Y:S02]  /*6610*/  F2FP.SATFINITE.E4M3.F32.PACK_AB_MERGE_C R43, RZ, R43, RZ ;  /* 0x0000002bff2b723e */ /* 0x000fe400048070ff */
[----:B------:R-:W-:-:S03]  /*6620*/  IADD3.X R31, R35, UR15, R45, P6, !PT ;  /* 0x0000000f231f7c10 */ /* 0x000fc6000b7fe42d */
[----:B------:R0:W-:Y:S01]  /*6630*/  @!P5 STG.E.U8 desc[UR42][R26.64+0x1], R43 ;  /* 0x0000012b1a00d986 */ /* 0x0001e2000c10112a */
[----:B------:R-:W-:-:S13]  /*6640*/  ISETP.LT.OR P5, PT, R37, 0x1, !P0 ;  /* 0x000000012500780c */ /* 0x000fda00047a1670 */
[----:B0-----:R-:W-:Y:S05]  /*6650*/  @P5 BRA `(.L_x_54) ;  /* 0x0000000000045947 */ /* 0x001fea0003800000 */
[----:B------:R0:W5:Y:S02]  /*6660*/  LDG.E.U8 R34, desc[UR42][R30.64] ;  /* 0x0000002a1e227981 */ /* 0x000164000c1e1100 */
.L_x_54:
[----:B------:R-:W-:Y:S05]  /*6670*/  BSYNC B1 ;  /* 0x0000000000017941 */ /* 0x000fea0003800000 */
.L_x_53:
        /* <DEDUP_REMOVED lines=12> */
.L_x_56:
[----:B------:R-:W-:Y:S05]  /*6740*/  BSYNC B1 ;  /* 0x0000000000017941 */ /* 0x000fea0003800000 */
.L_x_55:
[----:B-----5:R-:W-:Y:S01]  /*6750*/  LOP3.LUT R34, R34, 0xff, RZ, 0xc0, !PT ;  /* 0x000000ff22227812 */ /* 0x020fe200078ec0ff */
[----:B------:R-:W-:Y:S01]  /*6760*/  BSSY B1, `(.L_x_57) ;  /* 0x000000b000017945 */ /* 0x000fe20003800000 */
[----:B------:R-:W-:Y:S02]  /*6770*/  ISETP.LT.OR P5, PT, R37, 0x9, !P1 ;  /* 0x000000092500780c */ /* 0x000fe40004fa1670 */
[----:B------:R-:W-:-:S05]  /*6780*/  F2FP.F16.E4M3.UNPACK_B R34, R34 ;  /* 0x00000022ff22723e */ /* 0x000fca00020006ff */
[----:B------:R-:W-:-:S05]  /*6790*/  HADD2.F32 R34, -RZ, R34.H0_H0 ;  /* 0x20000022ff227230 */ /* 0x000fca0000004100 */
[----:B0-----:R-:W-:Y:S01]  /*67a0*/  FMUL R35, R34, UR8 ;  /* 0x0000000822237c20 */ /* 0x001fe20008400000 */
[----:B------:R-:W-:-:S03]  /*67b0*/  PRMT R34, RZ, 0x7610, R34 ;  /* 0x00007610ff227816 */ /* 0x000fc60000000022 */
[----:B------:R-:W-:-:S05]  /*67c0*/  FFMA R35, R154, UR7, R35 ;  /* 0x000000079a237c23 */ /* 0x000fca0008000023 */
[----:B------:R-:W-:-:S05]  /*67d0*/  F2FP.SATFINITE.E4M3.F32.PACK_AB_MERGE_C R35, RZ, R35, RZ ;  /* 0x00000023ff23723e */ /* 0x000fca00048070ff */
[----:B------:R0:W-:Y:S01]  /*67e0*/  @!P6 STG.E.U8 desc[UR42][R24.64+0x1], R35 ;  /* 0x000001231800e986 */ /* 0x0001e2000c10112a */
[----:B------:R-:W-:Y:S05]  /*67f0*/  @P5 BRA `(.L_x_58) ;  /* 0x0000000000045947 */ /* 0x000fea0003800000 */
[----:B------:R0:W5:Y:S02]  /*6800*/  LDG.E.U8 R34, desc[UR42][R40.64+0x8] ;  /* 0x0000082a28227981 */ /* 0x000164000c1e1100 */
.L_x_58:
[----:B------:R-:W-:Y:S05]  /*6810*/  BSYNC B1 ;  /* 0x0000000000017941 */ /* 0x000fea0003800000 */
.L_x_57:
[----:B-----5:R-:W-:Y:S01]  /*6820*/  LOP3.LUT R34, R34, 0xff, RZ, 0xc0, !PT ;  /* 0x000000ff22227812 */ /* 0x020fe200078ec0ff */
[----:B------:R-:W-:Y:S01]  /*6830*/  BSSY B1, `(.L_x_59) ;  /* 0x000000b000017945 */ /* 0x000fe20003800000 */
[----:B------:R-:W-:Y:S02]  /*6840*/  ISETP.LT.OR P6, PT, R37, 0xa, !P1 ;  /* 0x0000000a2500780c */ /* 0x000fe40004fc1670 */
[----:B------:R-:W-:-:S05]  /*6850*/  F2FP.F16.E4M3.UNPACK_B R34, R34 ;  /* 0x00000022ff22723e */ /* 0x000fca00020006ff */
[----:B------:R-:W-:-:S05]  /*6860*/  HADD2.F32 R34, -RZ, R34.H0_H0 ;  /* 0x20000022ff227230 */ /* 0x000fca0000004100 */
[----:B------:R-:W-:-:S04]  /*6870*/  FMUL R34, R34, UR8 ;  /* 0x0000000822227c20 */ /* 0x000fc80008400000 */
[----:B------:R-:W-:-:S05]  /*6880*/  FFMA R34, R153, UR7, R34 ;  /* 0x0000000799227c23 */ /* 0x000fca0008000022 */
[----:B0-----:R-:W-:Y:S02]  /*6890*/  F2FP.SATFINITE.E4M3.F32.PACK_AB_MERGE_C R35, RZ, R34, RZ ;  /* 0x00000022ff23723e */ /* 0x001fe400048070ff */
[----:B------:R-:W-:-:S03]  /*68a0*/  PRMT R34, RZ, 0x7610, R34 ;  /* 0x00007610ff227816 */ /* 0x000fc60000000022 */
[----:B------:R0:W-:Y:S01]  /*68b0*/  @!P5 STG.E.U8 desc[UR42][R26.64+0x8], R35 ;  /* 0x000008231a00d986 */ /* 0x0001e2000c10112a */
[----:B------:R-:W-:Y:S05]  /*68c0*/  @P6 BRA `(.L_x_60) ;  /* 0x0000000000046947 */ /* 0x000fea0003800000 */
[----:B------:R0:W5:Y:S02]  /*68d0*/  LDG.E.U8 R34, desc[UR42][R40.64+0x9] ;  /* 0x0000092a28227981 */ /* 0x000164000c1e1100 */
.L_x_60:
[----:B------:R-:W-:Y:S05]  /*68e0*/  BSYNC B1 ;  /* 0x0000000000017941 */ /* 0x000fea0003800000 */
.L_x_59:
        /* <DEDUP_REMOVED lines=12> */
.L_x_62:
[----:B------:R-:W-:Y:S05]  /*69b0*/  BSYNC B1 ;  /* 0x0000000000017941 */ /* 0x000fea0003800000 */
.L_x_61:
        /* <DEDUP_REMOVED lines=12> */
.L_x_64:
[----:B------:R-:W-:Y:S05]  /*6a80*/  BSYNC B1 ;  /* 0x0000000000017941 */ /* 0x000fea0003800000 */
.L_x_63:
        /* <DEDUP_REMOVED lines=12> */
.L_x_66:
[----:B------:R-:W-:Y:S05]  /*6b50*/  BSYNC B1 ;  /* 0x0000000000017941 */ /* 0x000fea0003800000 */
.L_x_65:
        /* <DEDUP_REMOVED lines=12> */
.L_x_68:
[----:B------:R-:W-:Y:S05]  /*6c20*/  BSYNC B1 ;  /* 0x0000000000017941 */ /* 0x000fea0003800000 */
.L_x_67:
        /* <DEDUP_REMOVED lines=12> */
.L_x_70:
[----:B------:R-:W-:Y:S05]  /*6cf0*/  BSYNC B1 ;  /* 0x0000000000017941 */ /* 0x000fea0003800000 */
.L_x_69:
        /* <DEDUP_REMOVED lines=12> */
.L_x_72:
[----:B------:R-:W-:Y:S05]  /*6dc0*/  BSYNC B1 ;  /* 0x0000000000017941 */ /* 0x000fea0003800000 */
.L_x_71:
        /* <DEDUP_REMOVED lines=12> */
.L_x_74:
[----:B------:R-:W-:Y:S05]  /*6e90*/  BSYNC B1 ;  /* 0x0000000000017941 */ /* 0x000fea0003800000 */
.L_x_73:
        /* <DEDUP_REMOVED lines=12> */
.L_x_76:
[----:B------:R-:W-:Y:S05]  /*6f60*/  BSYNC B1 ;  /* 0x0000000000017941 */ /* 0x000fea0003800000 */
.L_x_75:
        /* <DEDUP_REMOVED lines=12> */
.L_x_78:
[----:B------:R-:W-:Y:S05]  /*7030*/  BSYNC B1 ;  /* 0x0000000000017941 */ /* 0x000fea0003800000 */
.L_x_77:
        /* <DEDUP_REMOVED lines=12> */
.L_x_80:
[----:B------:R-:W-:Y:S05]  /*7100*/  BSYNC B1 ;  /* 0x0000000000017941 */ /* 0x000fea0003800000 */
.L_x_79:
        /* <DEDUP_REMOVED lines=12> */
.L_x_82:
[----:B------:R-:W-:Y:S05]  /*71d0*/  BSYNC B1 ;  /* 0x0000000000017941 */ /* 0x000fea0003800000 */
.L_x_81:
        /* <DEDUP_REMOVED lines=12> */
.L_x_84:
[----:B------:R-:W-:Y:S05]  /*72a0*/  BSYNC B1 ;  /* 0x0000000000017941 */ /* 0x000fea0003800000 */
.L_x_83:
        /* <DEDUP_REMOVED lines=12> */
.L_x_86:
[----:B------:R-:W-:Y:S05]  /*7370*/  BSYNC B1 ;  /* 0x0000000000017941 */ /* 0x000fea0003800000 */
.L_x_85:
        /* <DEDUP_REMOVED lines=12> */
.L_x_88:
[----:B------:R-:W-:Y:S05]  /*7440*/  BSYNC B1 ;  /* 0x0000000000017941 */ /* 0x000fea0003800000 */
.L_x_87:
        /* <DEDUP_REMOVED lines=12> */
.L_x_90:
[----:B------:R-:W-:Y:S05]  /*7510*/  BSYNC B1 ;  /* 0x0000000000017941 */ /* 0x000fea0003800000 */
.L_x_89:
        /* <DEDUP_REMOVED lines=12> */
.L_x_92:
[----:B------:R-:W-:Y:S05]  /*75e0*/  BSYNC B1 ;  /* 0x0000000000017941 */ /* 0x000fea0003800000 */
.L_x_91:
        /* <DEDUP_REMOVED lines=12> */
.L_x_94:
[----:B------:R-:W-:Y:S05]  /*76b0*/  BSYNC B1 ;  /* 0x0000000000017941 */ /* 0x000fea0003800000 */
.L_x_93:
        /* <DEDUP_REMOVED lines=12> */
.L_x_96:
[----:B------:R-:W-:Y:S05]  /*7780*/  BSYNC B1 ;  /* 0x0000000000017941 */ /* 0x000fea0003800000 */
.L_x_95:
        /* <DEDUP_REMOVED lines=12> */
.L_x_98:
[----:B------:R-:W-:Y:S05]  /*7850*/  BSYNC B1 ;  /* 0x0000000000017941 */ /* 0x000fea0003800000 */
.L_x_97:
        /* <DEDUP_REMOVED lines=12> */
.L_x_100:
[----:B------:R-:W-:Y:S05]  /*7920*/  BSYNC B1 ;  /* 0x0000000000017941 */ /* 0x000fea0003800000 */
.L_x_99:
        /* <DEDUP_REMOVED lines=12> */
.L_x_102:
[----:B------:R-:W-:Y:S05]  /*79f0*/  BSYNC B1 ;  /* 0x0000000000017941 */ /* 0x000fea0003800000 */
.L_x_101:
        /* <DEDUP_REMOVED lines=12> */
.L_x_104:
[----:B------:R-:W-:Y:S05]  /*7ac0*/  BSYNC B1 ;  /* 0x0000000000017941 */ /* 0x000fea0003800000 */
.L_x_103:
        /* <DEDUP_REMOVED lines=12> */
.L_x_106:
[----:B------:R-:W-:Y:S05]  /*7b90*/  BSYNC B1 ;  /* 0x0000000000017941 */ /* 0x000fea0003800000 */
.L_x_105:
        /* <DEDUP_REMOVED lines=12> */
.L_x_108:
[----:B------:R-:W-:Y:S05]  /*7c60*/  BSYNC B1 ;  /* 0x0000000000017941 */ /* 0x000fea0003800000 */
.L_x_107:
        /* <DEDUP_REMOVED lines=12> */
.L_x_110:
[----:B------:R-:W-:Y:S05]  /*7d30*/  BSYNC B1 ;  /* 0x0000000000017941 */ /* 0x000fea0003800000 */
.L_x_109:
        /* <DEDUP_REMOVED lines=12> */
.L_x_112:
[----:B------:R-:W-:Y:S05]  /*7e00*/  BSYNC B1 ;  /* 0x0000000000017941 */ /* 0x000fea0003800000 */
.L_x_111:
        /* <DEDUP_REMOVED lines=12> */
.L_x_114:
[----:B------:R-:W-:Y:S05]  /*7ed0*/  BSYNC B1 ;  /* 0x0000000000017941 */ /* 0x000fea0003800000 */
.L_x_113:
        /* <DEDUP_REMOVED lines=12> */
.L_x_116:
[----:B------:R-:W-:Y:S05]  /*7fa0*/  BSYNC B1 ;  /* 0x0000000000017941 */ /* 0x000fea0003800000 */
.L_x_115:
        /* <DEDUP_REMOVED lines=12> */
.L_x_118:
[----:B------:R-:W-:Y:S05]  /*8070*/  BSYNC B1 ;  /* 0x0000000000017941 */ /* 0x000fea0003800000 */
.L_x_117:
        /* <DEDUP_REMOVED lines=12> */
.L_x_120:
[----:B------:R-:W-:Y:S05]  /*8140*/  BSYNC B1 ;  /* 0x0000000000017941 */ /* 0x000fea0003800000 */
.L_x_119:
        /* <DEDUP_REMOVED lines=12> */
.L_x_122:
[----:B------:R-:W-:Y:S05]  /*8210*/  BSYNC B1 ;  /* 0x0000000000017941 */ /* 0x000fea0003800000 */
.L_x_121:
        /* <DEDUP_REMOVED lines=12> */
.L_x_124:
[----:B------:R-:W-:Y:S05]  /*82e0*/  BSYNC B1 ;  /* 0x0000000000017941 */ /* 0x000fea0003800000 */
.L_x_123:
        /* <DEDUP_REMOVED lines=12> */
.L_x_126:
[----:B------:R-:W-:Y:S05]  /*83b0*/  BSYNC B1 ;  /* 0x0000000000017941 */ /* 0x000fea0003800000 */
.L_x_125:
        /* <DEDUP_REMOVED lines=12> */
.L_x_128:
[----:B------:R-:W-:Y:S05]  /*8480*/  BSYNC B1 ;  /* 0x0000000000017941 */ /* 0x000fea0003800000 */
.L_x_127:
        /* <DEDUP_REMOVED lines=12> */
.L_x_130:
[----:B------:R-:W-:Y:S05]  /*8550*/  BSYNC B1 ;  /* 0x0000000000017941 */ /* 0x000fea0003800000 */
.L_x_129:
        /* <DEDUP_REMOVED lines=12> */
.L_x_132:
[----:B------:R-:W-:Y:S05]  /*8620*/  BSYNC B1 ;  /* 0x0000000000017941 */ /* 0x000fea0003800000 */
.L_x_131:
        /* <DEDUP_REMOVED lines=12> */
.L_x_134:
[----:B------:R-:W-:Y:S05]  /*86f0*/  BSYNC B1 ;  /* 0x0000000000017941 */ /* 0x000fea0003800000 */
.L_x_133:
        /* <DEDUP_REMOVED lines=12> */
.L_x_136:
[----:B------:R-:W-:Y:S05]  /*87c0*/  BSYNC B1 ;  /* 0x0000000000017941 */ /* 0x000fea0003800000 */
.L_x_135:
        /* <DEDUP_REMOVED lines=12> */
.L_x_138:
[----:B------:R-:W-:Y:S05]  /*8890*/  BSYNC B1 ;  /* 0x0000000000017941 */ /* 0x000fea0003800000 */
.L_x_137:
        /* <DEDUP_REMOVED lines=12> */
.L_x_140:
[----:B------:R-:W-:Y:S05]  /*8960*/  BSYNC B1 ;  /* 0x0000000000017941 */ /* 0x000fea0003800000 */
.L_x_139:
        /* <DEDUP_REMOVED lines=12> */
.L_x_142:
[----:B------:R-:W-:Y:S05]  /*8a30*/  BSYNC B1 ;  /* 0x0000000000017941 */ /* 0x000fea0003800000 */
.L_x_141:
        /* <DEDUP_REMOVED lines=12> */
.L_x_144:
[----:B------:R-:W-:Y:S05]  /*8b00*/  BSYNC B1 ;  /* 0x0000000000017941 */ /* 0x000fea0003800000 */
.L_x_143:
        /* <DEDUP_REMOVED lines=12> */
.L_x_146:
[----:B------:R-:W-:Y:S05]  /*8bd0*/  BSYNC B1 ;  /* 0x0000000000017941 */ /* 0x000fea0003800000 */
.L_x_145:
        /* <DEDUP_REMOVED lines=12> */
.L_x_148:
[----:B------:R-:W-:Y:S05]  /*8ca0*/  BSYNC B1 ;  /* 0x0000000000017941 */ /* 0x000fea0003800000 */
.L_x_147:
        /* <DEDUP_REMOVED lines=12> */
.L_x_150:
[----:B------:R-:W-:Y:S05]  /*8d70*/  BSYNC B1 ;  /* 0x0000000000017941 */ /* 0x000fea0003800000 */
.L_x_149:
        /* <DEDUP_REMOVED lines=12> */
.L_x_152:
[----:B------:R-:W-:Y:S05]  /*8e40*/  BSYNC B1 ;  /* 0x0000000000017941 */ /* 0x000fea0003800000 */
.L_x_151:
        /* <DEDUP_REMOVED lines=12> */
.L_x_154:
[----:B------:R-:W-:Y:S05]  /*8f10*/  BSYNC B1 ;  /* 0x0000000000017941 */ /* 0x000fea0003800000 */
.L_x_153:
        /* <DEDUP_REMOVED lines=12> */
.L_x_156:
[----:B------:R-:W-:Y:S05]  /*8fe0*/  BSYNC B1 ;  /* 0x0000000000017941 */ /* 0x000fea0003800000 */
.L_x_155:
        /* <DEDUP_REMOVED lines=12> */
.L_x_158:
[----:B------:R-:W-:Y:S05]  /*90b0*/  BSYNC B1 ;  /* 0x0000000000017941 */ /* 0x000fea0003800000 */
.L_x_157:
[----:B-----5:R-:W-:Y:S01]  /*90c0*/  LOP3.LUT R34, R34, 0xff, RZ, 0xc0, !PT ;  /* 0x000000ff22227812 */ /* 0x020fe200078ec0ff */
[----:B------:R-:W-:Y:S01]  /*90d0*/  BSSY B1, `(.L_x_159) ;  /* 0x000000b000017945 */ /* 0x000fe20003800000 */
[----:B------:R-:W-:Y:S02]  /*90e0*/  ISETP.LT.OR P6, PT, R37, 0x3a, !P0 ;  /* 0x0000003a2500780c */ /* 0x000fe400047c1670 */
[----:B------:R-:W-:-:S05]  /*90f0*/  F2FP.F16.E4M3.UNPACK_B R34, R34 ;  /* 0x00000022ff22723e */ /* 0x000fca00020006ff */
[----:B------:R-:W-:-:S05]  /*9100*/  HADD2.F32 R34, -RZ, R34.H0_H0 ;  /* 0x20000022ff227230 */ /* 0x000fca0000004100 */
[----:B------:R-:W-:-:S04]  /*9110*/  FMUL R34, R34, UR8 ;  /* 0x0000000822227c20 */ /* 0x000fc80008400000 */
[----:B------:R-:W-:Y:S01]  /*9120*/  FFMA R34, R23, UR7, R34 ;  /* 0x0000000717227c23 */ /* 0x000fe20008000022 */
[----:B------:R-:W-:-:S04]  /*9130*/  PRMT R23, RZ, 0x7610, R23 ;  /* 0x00007610ff177816 */ /* 0x000fc80000000017 */
[----:B0-----:R-:W-:-:S05]  /*9140*/  F2FP.SATFINITE.E4M3.F32.PACK_AB_MERGE_C R35, RZ, R34, RZ ;  /* 0x00000022ff23723e */ /* 0x001fca00048070ff */
[----:B------:R0:W-:Y:S01]  /*9150*/  @!P5 STG.E.U8 desc[UR42][R24.64+0x38], R35 ;  /* 0x000038231800d986 */ /* 0x0001e2000c10112a */
[----:B------:R-:W-:Y:S05]  /*9160*/  @P6 BRA `(.L_x_160) ;  /* 0x0000000000046947 */ /* 0x000fea0003800000 */
[----:B------:R0:W5:Y:S02]  /*9170*/  LDG.E.U8 R23, desc[UR42][R30.64+0x39] ;  /* 0x0000392a1e177981 */ /* 0x000164000c1e1100 */
.L_x_160:
[----:B------:R-:W-:Y:S05]  /*9180*/  BSYNC B1 ;  /* 0x0000000000017941 */ /* 0x000fea0003800000 */
.L_x_159:
        /* <DEDUP_REMOVED lines=8> */
[----:B------:R-:W-:-:S05]  /*9210*/  F2FP.SATFINITE.E4M3.F32.PACK_AB_MERGE_C R23, RZ, R23, RZ ;  /* 0x00000017ff17723e */ /* 0x000fca00048070ff */
[----:B------:R0:W-:Y:S01]  /*9220*/  @!P6 STG.E.U8 desc[UR42][R24.64+0x39], R23 ;  /* 0x000039171800e986 */ /* 0x0001e2000c10112a */
[----:B------:R-:W-:Y:S05]  /*9230*/  @P5 BRA `(.L_x_162) ;  /* 0x0000000000045947 */ /* 0x000fea0003800000 */
[----:B------:R0:W5:Y:S02]  /*9240*/  LDG.E.U8 R22, desc[UR42][R32.64+0x40] ;  /* 0x0000402a20167981 */ /* 0x000164000c1e1100 */
.L_x_162:
[----:B------:R-:W-:Y:S05]  /*9250*/  BSYNC B1 ;  /* 0x0000000000017941 */ /* 0x000fea0003800000 */
.L_x_161:
        /* <DEDUP_REMOVED lines=12> */
.L_x_164:
[----:B------:R-:W-:Y:S05]  /*9320*/  BSYNC B1 ;  /* 0x0000000000017941 */ /* 0x000fea0003800000 */
.L_x_163:
        /* <DEDUP_REMOVED lines=12> */
.L_x_166:
[----:B------:R-:W-:Y:S05]  /*93f0*/  BSYNC B1 ;  /* 0x0000000000017941 */ /* 0x000fea0003800000 */
.L_x_165:
        /* <DEDUP_REMOVED lines=12> */
.L_x_168:
[----:B------:R-:W-:Y:S05]  /*94c0*/  BSYNC B1 ;  /* 0x0000000000017941 */ /* 0x000fea0003800000 */
.L_x_167:
        /* <DEDUP_REMOVED lines=12> */
.L_x_170:
[----:B------:R-:W-:Y:S05]  /*9590*/  BSYNC B1 ;  /* 0x0000000000017941 */ /* 0x000fea0003800000 */
.L_x_169:
        /* <DEDUP_REMOVED lines=12> */
.L_x_172:
[----:B------:R-:W-:Y:S05]  /*9660*/  BSYNC B1 ;  /* 0x0000000000017941 */ /* 0x000fea0003800000 */
.L_x_171:
        /* <DEDUP_REMOVED lines=12> */
.L_x_174:
[----:B------:R-:W-:Y:S05]  /*9730*/  BSYNC B1 ;  /* 0x0000000000017941 */ /* 0x000fea0003800000 */
.L_x_173:
[----:B-----5:R-:W-:Y:S01]  /*9740*/  LOP3.LUT R15, R15, 0xff, RZ, 0xc0, !PT ;  /* 0x000000ff0f0f7812 */ /* 0x020fe200078ec0ff */
[----:B------:R-:W-:Y:S01]  /*9750*/  BSSY B1, `(.L_x_175) ;  /* 0x000000b000017945 */ /* 0x000fe20003800000 */
[----:B------:R-:W-:Y:S02]  /*9760*/  ISETP.LT.OR P2, PT, R37, 0x4a, !P2 ;  /* 0x0000004a2500780c */ /* 0x000fe40005741670 */
[----:B------:R-:W-:-:S05]  /*9770*/  F2FP.F16.E4M3.UNPACK_B R15, R15 ;  /* 0x0000000fff0f723e */ /* 0x000fca00020006ff */
[----:B------:R-:W-:-:S05]  /*9780*/  HADD2.F32 R15, -RZ, R15.H0_H0 ;  /* 0x2000000fff0f7230 */ /* 0x000fca0000004100 */
[----:B0-----:R-:W-:-:S04]  /*9790*/  FMUL R4, R15, UR8 ;  /* 0x000000080f047c20 */ /* 0x001fc80008400000 */
[----:B------:R-:W-:-:S05]  /*97a0*/  FFMA R4, R17, UR7, R4 ;  /* 0x0000000711047c23 */ /* 0x000fca0008000004 */
[----:B------:R-:W-:Y:S02]  /*97b0*/  F2FP.SATFINITE.E4M3.F32.PACK_AB_MERGE_C R5, RZ, R4, RZ ;  /* 0x00000004ff05723e */ /* 0x000fe400048070ff */
[----:B------:R-:W-:-:S03]  /*97c0*/  PRMT R4, RZ, 0x7610, R4 ;  /* 0x00007610ff047816 */ /* 0x000fc60000000004 */
[----:B------:R0:W-:Y:S01]  /*97d0*/  @!P5 STG.E.U8 desc[UR42][R28.64+0x48], R5 ;  /* 0x000048051c00d986 */ /* 0x0001e2000c10112a */
[----:B------:R-:W-:Y:S05]  /*97e0*/  @P2 BRA `(.L_x_176) ;  /* 0x0000000000042947 */ /* 0x000fea0003800000 */
[----:B------:R0:W5:Y:S02]  /*97f0*/  LDG.E.U8 R4, desc[UR42][R38.64+0x49] ;  /* 0x0000492a26047981 */ /* 0x000164000c1e1100 */
.L_x_176:
[----:B------:R-:W-:Y:S05]  /*9800*/  BSYNC B1 ;  /* 0x0000000000017941 */ /* 0x000fea0003800000 */
.L_x_175:
        /* <DEDUP_REMOVED lines=12> */
.L_x_178:
[----:B------:R-:W-:Y:S05]  /*98d0*/  BSYNC B1 ;  /* 0x0000000000017941 */ /* 0x000fea0003800000 */
.L_x_177:
        /* <DEDUP_REMOVED lines=12> */
.L_x_180:
[----:B------:R-:W-:Y:S05]  /*99a0*/  BSYNC B1 ;  /* 0x0000000000017941 */ /* 0x000fea0003800000 */
.L_x_179:
        /* <DEDUP_REMOVED lines=12> */
.L_x_182:
[----:B------:R-:W-:Y:S05]  /*9a70*/  BSYNC B1 ;  /* 0x0000000000017941 */ /* 0x000fea0003800000 */
.L_x_181:
        /* <DEDUP_REMOVED lines=12> */
.L_x_184:
[----:B------:R-:W-:Y:S05]  /*9b40*/  BSYNC B1 ;  /* 0x0000000000017941 */ /* 0x000fea0003800000 */
.L_x_183:
        /* <DEDUP_REMOVED lines=12> */
.L_x_186:
[----:B------:R-:W-:Y:S05]  /*9c10*/  BSYNC B1 ;  /* 0x0000000000017941 */ /* 0x000fea0003800000 */
.L_x_185:
        /* <DEDUP_REMOVED lines=12> */
.L_x_188:
[----:B------:R-:W-:Y:S05]  /*9ce0*/  BSYNC B1 ;  /* 0x0000000000017941 */ /* 0x000fea0003800000 */
.L_x_187:
        /* <DEDUP_REMOVED lines=12> */
.L_x_190:
[----:B------:R-:W-:Y:S05]  /*9db0*/  BSYNC B1 ;  /* 0x0000000000017941 */ /* 0x000fea0003800000 */
.L_x_189:
        /* <DEDUP_REMOVED lines=12> */
.L_x_192:
[----:B------:R-:W-:Y:S05]  /*9e80*/  BSYNC B1 ;  /* 0x0000000000017941 */ /* 0x000fea0003800000 */
.L_x_191:
[----:B------:R-:W-:Y:S05]  /*9e90*/  @P0 BRA `(.L_x_193) ;  /* 0x0000001400300947 */ /* 0x000fea0003800000 */
[----:B-----5:R-:W-:-:S04]  /*9ea0*/  LOP3.LUT R4, R4, 0xff, RZ, 0xc0, !PT ;  /* 0x000000ff04047812 */ /* 0x020fc800078ec0ff */
[----:B------:R-:W-:-:S05]  /*9eb0*/  F2FP.F16.E4M3.UNPACK_B R4, R4 ;  /* 0x00000004ff04723e */ /* 0x000fca00020006ff */
[----:B------:R-:W-:-:S05]  /*9ec0*/  HADD2.F32 R4, -RZ, R4.H0_H0 ;  /* 0x20000004ff047230 */ /* 0x000fca0000004100 */
[----:B0-----:R-:W-:-:S04]  /*9ed0*/  FMUL R5, R4, UR8 ;  /* 0x0000000804057c20 */ /* 0x001fc80008400000 */
[----:B------:R-:W-:-:S05]  /*9ee0*/  FFMA R5, R8, UR7, R5 ;  /* 0x0000000708057c23 */ /* 0x000fca0008000005 */
[----:B------:R-:W-:-:S05]  /*9ef0*/  F2FP.SATFINITE.E4M3.F32.PACK_AB_MERGE_C R5, RZ, R5, RZ ;  /* 0x00000005ff05723e */ /* 0x000fca00048070ff */
[----:B------:R0:W-:Y:S01]  /*9f00*/  STG.E.U8 desc[UR42][R24.64+0x49], R5 ;  /* 0x0000490518007986 */ /* 0x0001e2000c10112a */
[----:B------:R-:W-:Y:S05]  /*9f10*/  BRA `(.L_x_193) ;  /* 0x0000001400107947 */ /* 0x000fea0003800000 */
.L_x_32:
[----:B------:R-:W-:Y:S01]  /*9f20*/  ISETP.GE.AND P3, PT, R42, 0x1, PT ;  /* 0x000000012a00780c */ /* 0x000fe20003f66270 */
[----:B------:R-:W-:Y:S01]  /*9f30*/  FMUL R165, R165, UR7 ;  /* 0x00000007a5a57c20 */ /* 0x000fe20008400000 */
[----:B------:R-:W-:Y:S01]  /*9f40*/  FMUL R164, R164, UR7 ;  /* 0x00000007a4a47c20 */ /* 0x000fe20008400000 */
[----:B------:R-:W-:Y:S01]  /*9f50*/  ISETP.GE.AND P2, PT, R42, 0x9, PT ;  /* 0x000000092a00780c */ /* 0x000fe20003f46270 */
[----:B------:R-:W-:Y:S01]  /*9f60*/  FMUL R163, R163, UR7 ;  /* 0x00000007a3a37c20 */ /* 0x000fe20008400000 */
[C---:B------:R-:W-:Y:S01]  /*9f70*/  ISETP.LT.OR P0, PT, R37.reuse, 0x1, !P3 ;  /* 0x000000012500780c */ /* 0x040fe20005f01670 */
[----:B------:R-:W-:Y:S01]  /*9f80*/  FMUL R162, R162, UR7 ;  /* 0x00000007a2a27c20 */ /* 0x000fe20008400000 */
[----:B------:R-:W-:Y:S01]  /*9f90*/  ISETP.LT.OR P6, PT, R37, 0x2, !P3 ;  /* 0x000000022500780c */ /* 0x000fe20005fc1670 */
[----:B------:R-:W-:Y:S01]  /*9fa0*/  FMUL R161, R161, UR7 ;  /* 0x00000007a1a17c20 */ /* 0x000fe20008400000 */
[----:B------:R-:W-:Y:S01]  /*9fb0*/  F2FP.SATFINITE.E4M3.F32.PACK_AB_MERGE_C R165, RZ, R165, RZ ;  /* 0x000000a5ffa5723e */ /* 0x000fe200048070ff */
[----:B------:R-:W-:Y:S01]  /*9fc0*/  FMUL R160, R160, UR7 ;  /* 0x00000007a0a07c20 */ /* 0x000fe20008400000 */
[----:B------:R-:W-:Y:S01]  /*9fd0*/  F2FP.SATFINITE.E4M3.F32.PACK_AB_MERGE_C R31, RZ, R164, RZ ;  /* 0x000000a4ff1f723e */ /* 0x000fe200048070ff */
[----:B------:R-:W-:Y:S01]  /*9fe0*/  FMUL R159, R159, UR7 ;  /* 0x000000079f9f7c20 */ /* 0x000fe20008400000 */
[C---:B------:R-:W-:Y:S01]  /*9ff0*/  ISETP.LT.OR P1, PT, R37.reuse, 0x2, !P2 ;  /* 0x000000022500780c */ /* 0x040fe20005721670 */
[----:B------:R-:W-:Y:S01]  /*a000*/  FMUL R158, R158, UR7 ;  /* 0x000000079e9e7c20 */ /* 0x000fe20008400000 */
[----:B------:R-:W-:Y:S01]  /*a010*/  ISETP.LT.OR P5, PT, R37, 0x9, !P3 ;  /* 0x000000092500780c */ /* 0x000fe20005fa1670 */
[----:B------:R-:W-:Y:S01]  /*a020*/  FMUL R157, R157, UR7 ;  /* 0x000000079d9d7c20 */ /* 0x000fe20008400000 */
[----:B------:R-:W-:Y:S01]  /*a030*/  F2FP.SATFINITE.E4M3.F32.PACK_AB_MERGE_C R163, RZ, R163, RZ ;  /* 0x000000a3ffa3723e */ /* 0x000fe200048070ff */
[----:B------:R-:W-:Y:S01]  /*a040*/  @!P0 STG.E.U8 desc[UR42][R4.64], R165 ;  /* 0x000000a504008986 */ /* 0x000fe2000c10112a */
[C---:B------:R-:W-:Y:S01]  /*a050*/  ISETP.LT.OR P0, PT, R37.reuse, 0x1, !P2 ;  /* 0x000000012500780c */ /* 0x040fe20005701670 */
[----:B------:R-:W-:Y:S01]  /*a060*/  FMUL R156, R156, UR7 ;  /* 0x000000079c9c7c20 */ /* 0x000fe20008400000 */
[----:B------:R-:W-:Y:S01]  /*a070*/  F2FP.SATFINITE.E4M3.F32.PACK_AB_MERGE_C R33, RZ, R162, RZ ;  /* 0x000000a2ff21723e */ /* 0x000fe200048070ff */
[----:B------:R0:W-:Y:S01]  /*a080*/  @!P6 STG.E.U8 desc[UR42][R4.64+0x1], R31 ;  /* 0x0000011f0400e986 */ /* 0x0001e2000c10112a */
[----:B------:R-:W-:Y:S01]  /*a090*/  ISETP.LT.OR P6, PT, R37, 0xa, !P3 ;  /* 0x0000000a2500780c */ /* 0x000fe20005fc1670 */
[----:B------:R-:W-:Y:S01]  /*a0a0*/  FMUL R155, R155, UR7 ;  /* 0x000000079b9b7c20 */ /* 0x000fe20008400000 */
[----:B------:R-:W-:Y:S01]  /*a0b0*/  F2FP.SATFINITE.E4M3.F32.PACK_AB_MERGE_C R161, RZ, R161, RZ ;  /* 0x000000a1ffa1723e */ /* 0x000fe200048070ff */
[----:B------:R1:W-:Y:S01]  /*a0c0*/  @!P1 STG.E.U8 desc[UR42][R28.64+0x1], R33 ;  /* 0x000001211c009986 */ /* 0x0003e2000c10112a */
[----:B------:R-:W-:Y:S01]  /*a0d0*/  F2FP.SATFINITE.E4M3.F32.PACK_AB_MERGE_C R35, RZ, R160, RZ ;  /* 0x000000a0ff23723e */ /* 0x000fe200048070ff */
[----:B------:R-:W-:Y:S01]  /*a0e0*/  FMUL R154, R154, UR7 ;  /* 0x000000079a9a7c20 */ /* 0x000fe20008400000 */
[----:B------:R-:W-:Y:S01]  /*a0f0*/  ISETP.GE.AND P1, PT, R42, 0x81, PT ;  /* 0x000000812a00780c */ /* 0x000fe20003f26270 */
[----:B------:R-:W-:Y:S01]  /*a100*/  FMUL R153, R153, UR7 ;  /* 0x0000000799997c20 */ /* 0x000fe20008400000 */
[----:B------:R-:W-:Y:S01]  /*a110*/  F2FP.SATFINITE.E4M3.F32.PACK_AB_MERGE_C R159, RZ, R159, RZ ;  /* 0x0000009fff9f723e */ /* 0x000fe200048070ff */
[----:B------:R-:W-:Y:S01]  /*a120*/  @!P0 STG.E.U8 desc[UR42][R28.64], R163 ;  /* 0x000000a31c008986 */ /* 0x000fe2000c10112a */
[C---:B------:R-:W-:Y:S01]  /*a130*/  ISETP.LT.OR P0, PT, R37.reuse, 0x9, !P2 ;  /* 0x000000092500780c */ /* 0x040fe20005701670 */
[----:B------:R-:W-:Y:S01]  /*a140*/  FMUL R152, R152, UR7 ;  /* 0x0000000798987c20 */ /* 0x000fe20008400000 */
[----:B0-----:R-:W-:Y:S01]  /*a150*/  F2FP.SATFINITE.E4M3.F32.PACK_AB_MERGE_C R31, RZ, R158, RZ ;  /* 0x0000009eff1f723e */ /* 0x001fe200048070ff */
[----:B------:R-:W-:Y:S01]  /*a160*/  @!P5 STG.E.U8 desc[UR42][R4.64+0x8], R161 ;  /* 0x000008a10400d986 */ /* 0x000fe2000c10112a */
[----:B------:R-:W-:Y:S01]  /*a170*/  ISETP.LT.OR P5, PT, R37, 0xa, !P2 ;  /* 0x0000000a2500780c */ /* 0x000fe200057a1670 */
[----:B------:R-:W-:Y:S01]  /*a180*/  FMUL R151, R151, UR7 ;  /* 0x0000000797977c20 */ /* 0x000fe20008400000 */
[----:B------:R-:W-:Y:S01]  /*a190*/  F2FP.SATFINITE.E4M3.F32.PACK_AB_MERGE_C R157, RZ, R157, RZ ;  /* 0x0000009dff9d723e */ /* 0x000fe200048070ff */
[----:B------:R-:W-:Y:S01]  /*a1a0*/  @!P6 STG.E.U8 desc[UR42][R4.64+0x9], R35 ;  /* 0x000009230400e986 */ /* 0x000fe2000c10112a */
[----:B------:R-:W-:Y:S01]  /*a1b0*/  ISETP.LT.OR P6, PT, R37, 0x1, !P1 ;  /* 0x000000012500780c */ /* 0x000fe20004fc1670 */
[----:B------:R-:W-:Y:S01]  /*a1c0*/  FMUL R150, R150, UR7 ;  /* 0x0000000796967c20 */ /* 0x000fe20008400000 */
[----:B-1----:R-:W-:Y:S01]  /*a1d0*/  F2FP.SATFINITE.E4M3.F32.PACK_AB_MERGE_C R33, RZ, R156, RZ ;  /* 0x0000009cff21723e */ /* 0x002fe200048070ff */
[----:B------:R-:W-:Y:S01]  /*a1e0*/  FMUL R149, R149, UR7 ;  /* 0x0000000795957c20 */ /* 0x000fe20008400000 */
[----:B------:R-:W-:Y:S01]  /*a1f0*/  F2FP.SATFINITE.E4M3.F32.PACK_AB_MERGE_C R155, RZ, R155, RZ ;  /* 0x0000009bff9b723e */ /* 0x000fe200048070ff */
[----:B------:R-:W-:Y:S01]  /*a200*/  @!P0 STG.E.U8 desc[UR42][R28.64+0x8], R159 ;  /* 0x0000089f1c008986 */ /* 0x000fe2000c10112a */
[----:B------:R-:W-:Y:S01]  /*a210*/  ISETP.GE.AND P0, PT, R42, 0x89, PT ;  /* 0x000000892a00780c */ /* 0x000fe20003f06270 */
[----:B------:R-:W-:Y:S01]  /*a220*/  FMUL R148, R148, UR7 ;  /* 0x0000000794947c20 */ /* 0x000fe20008400000 */
[----:B------:R-:W-:Y:S01]  /*a230*/  F2FP.SATFINITE.E4M3.F32.PACK_AB_MERGE_C R153, RZ, R153, RZ ;  /* 0x00000099ff99723e */ /* 0x000fe200048070ff */
[----:B------:R0:W-:Y:S01]  /*a240*/  @!P5 STG.E.U8 desc[UR42][R28.64+0x9], R31 ;  /* 0x0000091f1c00d986 */ /* 0x0001e2000c10112a */
[----:B------:R-:W-:Y:S01]  /*a250*/  ISETP.LT.OR P5, PT, R37, 0x2, !P1 ;  /* 0x000000022500780c */ /* 0x000fe20004fa1670 */
[----:B------:R-:W-:Y:S01]  /*a260*/  FMUL R147, R147, UR7 ;  /* 0x0000000793937c20 */ /* 0x000fe20008400000 */
[----:B------:R-:W-:Y:S01]  /*a270*/  F2FP.SATFINITE.E4M3.F32.PACK_AB_MERGE_C R151, RZ, R151, RZ ;  /* 0x00000097ff97723e */ /* 0x000fe200048070ff */
[----:B------:R-:W-:Y:S01]  /*a280*/  @!P6 STG.E.U8 desc[UR42][R26.64], R157 ;  /* 0x0000009d1a00e986 */ /* 0x000fe2000c10112a */
[----:B------:R-:W-:Y:S01]  /*a290*/  ISETP.LT.OR P6, PT, R37, 0x1, !P0 ;  /* 0x000000012500780c */ /* 0x000fe200047c1670 */
[----:B------:R-:W-:Y:S01]  /*a2a0*/  FMUL R146, R146, UR7 ;  /* 0x0000000792927c20 */ /* 0x000fe20008400000 */
[----:B------:R-:W-:Y:S01]  /*a2b0*/  F2FP.SATFINITE.E4M3.F32.PACK_AB_MERGE_C R149, RZ, R149, RZ ;  /* 0x00000095ff95723e */ /* 0x000fe200048070ff */
[----:B------:R-:W-:Y:S01]  /*a2c0*/  FMUL R145, R145, UR7 ;  /* 0x0000000791917c20 */ /* 0x000fe20008400000 */
[----:B------:R-:W-:Y:S01]  /*a2d0*/  F2FP.SATFINITE.E4M3.F32.PACK_AB_MERGE_C R147, RZ, R147, RZ ;  /* 0x00000093ff93723e */ /* 0x000fe200048070ff */
[----:B------:R-:W-:Y:S01]  /*a2e0*/  FMUL R144, R144, UR7 ;  /* 0x0000000790907c20 */ /* 0x000fe20008400000 */
[----:B------:R-:W-:Y:S01]  /*a2f0*/  FMUL R143, R143, UR7 ;  /* 0x000000078f8f7c20 */ /* 0x000fe20008400000 */
[----:B0-----:R-:W-:Y:S01]  /*a300*/  F2FP.SATFINITE.E4M3.F32.PACK_AB_MERGE_C R31, RZ, R154, RZ ;  /* 0x0000009aff1f723e */ /* 0x001fe200048070ff */
[----:B------:R-:W-:Y:S01]  /*a310*/  FMUL R142, R142, UR7 ;  /* 0x000000078e8e7c20 */ /* 0x000fe20008400000 */
        /* <DEDUP_REMOVED lines=129> */
[----:B------:R-:W-:Y:S01]  /*ab30*/  FMUL R8, R8, UR7 ;  /* 0x0000000708087c20 */ /* 0x000fe20008400000 */
[----:B------:R-:W-:Y:S01]  /*ab40*/  @!P6 STG.E.U8 desc[UR42][R26.64+0x18], R137 ;  /* 0x000018891a00e986 */ /* 0x000fe2000c10112a */
[----:B------:R-:W-:-:S02]  /*ab50*/  ISETP.LT.OR P6, PT, R37, 0x19, !P0 ;  /* 0x000000192500780c */ /* 0x000fc400047c1670 */
[----:B------:R-:W-:Y:S02]  /*ab60*/  F2FP.SATFINITE.E4M3.F32.PACK_AB_MERGE_C R11, RZ, R11, RZ ;  /* 0x0000000bff0b723e */ /* 0x000fe400048070ff */
[----:B------:R-:W-:Y:S02]  /*ab70*/  F2FP.SATFINITE.E4M3.F32.PACK_AB_MERGE_C R7, RZ, R7, RZ ;  /* 0x00000007ff07723e */ /* 0x000fe400048070ff */
[----:B------:R-:W-:Y:S02]  /*ab80*/  F2FP.SATFINITE.E4M3.F32.PACK_AB_MERGE_C R9, RZ, R9, RZ ;  /* 0x00000009ff09723e */ /* 0x000fe400048070ff */
[----:B0-----:R-:W-:Y:S01]  /*ab90*/  F2FP.SATFINITE.E4M3.F32.PACK_AB_MERGE_C R31, RZ, R134, RZ ;  /* 0x00000086ff1f723e */ /* 0x001fe200048070ff */
[----:B------:R0:W-:Y:S01]  /*aba0*/  @!P5 STG.E.U8 desc[UR42][R26.64+0x19], R33 ;  /* 0x000019211a00d986 */ /* 0x0001e2000c10112a */
[----:B------:R-:W-:-:S03]  /*abb0*/  ISETP.LT.OR P5, PT, R37, 0x1a, !P0 ;  /* 0x0000001a2500780c */ /* 0x000fc600047a1670 */
[----:B------:R-:W-:Y:S01]  /*abc0*/  @!P6 STG.E.U8 desc[UR42][R24.64+0x18], R135 ;  /* 0x000018871800e986 */ /* 0x000fe2000c10112a */
[----:B------:R-:W-:Y:S02]  /*abd0*/  ISETP.LT.OR P6, PT, R37, 0x21, !P3 ;  /* 0x000000212500780c */ /* 0x000fe40005fc1670 */
[----:B0-----:R-:W-:-:S07]  /*abe0*/  F2FP.SATFINITE.E4M3.F32.PACK_AB_MERGE_C R33, RZ, R132, RZ ;  /* 0x00000084ff21723e */ /* 0x001fce00048070ff */
        /* <DEDUP_REMOVED lines=77> */
[----:B------:R1:W-:Y:S01]  /*b0c0*/  @!P6 STG.E.U8 desc[UR42][R24.64+0x38], R23 ;  /* 0x000038171800e986 */ /* 0x0003e2000c10112a */
[----:B------:R-:W-:Y:S02]  /*b0d0*/  ISETP.LT.OR P6, PT, R37, 0x41, !P3 ;  /* 0x000000412500780c */ /* 0x000fe40005fc1670 */
[----:B0-----:R-:W-:-:S07]  /*b0e0*/  F2FP.SATFINITE.E4M3.F32.PACK_AB_MERGE_C R33, RZ, R20, RZ ;  /* 0x00000014ff21723e */ /* 0x001fce00048070ff */
[----:B------:R-:W-:Y:S01]  /*b0f0*/  @!P5 STG.E.U8 desc[UR42][R24.64+0x39], R31 ;  /* 0x0000391f1800d986 */ /* 0x000fe2000c10112a */
[C---:B------:R-:W-:Y:S02]  /*b100*/  ISETP.LT.OR P5, PT, R37.reuse, 0x42, !P3 ;  /* 0x000000422500780c */ /* 0x040fe40005fa1670 */
[----:B-1----:R-:W-:Y:S01]  /*b110*/  F2FP.SATFINITE.E4M3.F32.PACK_AB_MERGE_C R23, RZ, R16, RZ ;  /* 0x00000010ff17723e */ /* 0x002fe200048070ff */
[----:B------:R0:W-:Y:S01]  /*b120*/  @!P6 STG.E.U8 desc[UR42][R4.64+0x40], R21 ;  /* 0x000040150400e986 */ /* 0x0001e2000c10112a */
[----:B------:R-:W-:-:S09]  /*b130*/  ISETP.LT.OR P6, PT, R37, 0x41, !P2 ;  /* 0x000000412500780c */ /* 0x000fd200057c1670 */
[----:B------:R-:W-:Y:S01]  /*b140*/  @!P5 STG.E.U8 desc[UR42][R4.64+0x41], R33 ;  /* 0x000041210400d986 */ /* 0x000fe2000c10112a */
[C---:B------:R-:W-:Y:S02]  /*b150*/  ISETP.LT.OR P5, PT, R37.reuse, 0x42, !P2 ;  /* 0x000000422500780c */ /* 0x040fe400057a1670 */
[----:B0-----:R-:W-:Y:S01]  /*b160*/  F2FP.SATFINITE.E4M3.F32.PACK_AB_MERGE_C R21, RZ, R18, RZ ;  /* 0x00000012ff15723e */ /* 0x001fe200048070ff */
[----:B------:R0:W-:Y:S01]  /*b170*/  @!P6 STG.E.U8 desc[UR42][R28.64+0x40], R19 ;  /* 0x000040131c00e986 */ /* 0x0001e2000c10112a */
[C---:B------:R-:W-:Y:S02]  /*b180*/  ISETP.LT.OR P6, PT, R37.reuse, 0x49, !P3 ;  /* 0x000000492500780c */ /* 0x040fe40005fc1670 */
[----:B------:R-:W-:-:S07]  /*b190*/  ISETP.LT.OR P3, PT, R37, 0x4a, !P3 ;  /* 0x0000004a2500780c */ /* 0x000fce0005f61670 */
[----:B------:R-:W-:Y:S01]  /*b1a0*/  @!P5 STG.E.U8 desc[UR42][R28.64+0x41], R21 ;  /* 0x000041151c00d986 */ /* 0x000fe2000c10112a */
[C---:B------:R-:W-:Y:S02]  /*b1b0*/  ISETP.LT.OR P5, PT, R37.reuse, 0x49, !P2 ;  /* 0x000000492500780c */ /* 0x040fe400057a1670 */
[C---:B------:R-:W-:Y:S01]  /*b1c0*/  ISETP.LT.OR P2, PT, R37.reuse, 0x4a, !P2 ;  /* 0x0000004a2500780c */ /* 0x040fe20005741670 */
[----:B------:R1:W-:Y:S01]  /*b1d0*/  @!P6 STG.E.U8 desc[UR42][R4.64+0x48], R15 ;  /* 0x0000480f0400e986 */ /* 0x0003e2000c10112a */
[C---:B------:R-:W-:Y:S02]  /*b1e0*/  ISETP.LT.OR P6, PT, R37.reuse, 0x41, !P1 ;  /* 0x000000412500780c */ /* 0x040fe40004fc1670 */
[----:B0-----:R-:W-:Y:S01]  /*b1f0*/  F2FP.SATFINITE.E4M3.F32.PACK_AB_MERGE_C R19, RZ, R14, RZ ;  /* 0x0000000eff13723e */ /* 0x001fe200048070ff */
[----:B------:R0:W-:Y:S01]  /*b200*/  @!P3 STG.E.U8 desc[UR42][R4.64+0x49], R23 ;  /* 0x000049170400b986 */ /* 0x0001e2000c10112a */
[----:B------:R-:W-:-:S05]  /*b210*/  ISETP.LT.OR P3, PT, R37, 0x42, !P1 ;  /* 0x000000422500780c */ /* 0x000fca0004f61670 */
[----:B------:R-:W-:Y:S01]  /*b220*/  @!P5 STG.E.U8 desc[UR42][R28.64+0x48], R17 ;  /* 0x000048111c00d986 */ /* 0x000fe2000c10112a */
[C---:B------:R-:W-:Y:S02]  /*b230*/  ISETP.LT.OR P5, PT, R37.reuse, 0x41, !P0 ;  /* 0x000000412500780c */ /* 0x040fe400047a1670 */
[----:B-1----:R-:W-:Y:S01]  /*b240*/  F2FP.SATFINITE.E4M3.F32.PACK_AB_MERGE_C R15, RZ, R8, RZ ;  /* 0x00000008ff0f723e */ /* 0x002fe200048070ff */
[----:B------:R-:W-:Y:S01]  /*b250*/  @!P2 STG.E.U8 desc[UR42][R28.64+0x49], R19 ;  /* 0x000049131c00a986 */ /* 0x000fe2000c10112a */
[C---:B------:R-:W-:Y:S02]  /*b260*/  ISETP.LT.OR P2, PT, R37.reuse, 0x49, !P1 ;  /* 0x000000492500780c */ /* 0x040fe40004f41670 */
[----:B0-----:R-:W-:Y:S01]  /*b270*/  F2FP.SATFINITE.E4M3.F32.PACK_AB_MERGE_C R5, RZ, R12, RZ ;  /* 0x0000000cff05723e */ /* 0x001fe200048070ff */
[----:B------:R0:W-:Y:S01]  /*b280*/  @!P6 STG.E.U8 desc[UR42][R26.64+0x40], R13 ;  /* 0x0000400d1a00e986 */ /* 0x0001e2000c10112a */
[C---:B------:R-:W-:Y:S02]  /*b290*/  ISETP.LT.OR P6, PT, R37.reuse, 0x42, !P0 ;  /* 0x000000422500780c */ /* 0x040fe400047c1670 */
[C---:B------:R-:W-:Y:S01]  /*b2a0*/  ISETP.LT.OR P1, PT, R37.reuse, 0x4a, !P1 ;  /* 0x0000004a2500780c */ /* 0x040fe20004f21670 */
[----:B------:R1:W-:Y:S01]  /*b2b0*/  @!P3 STG.E.U8 desc[UR42][R26.64+0x41], R5 ;  /* 0x000041051a00b986 */ /* 0x0003e2000c10112a */
[----:B------:R-:W-:-:S02]  /*b2c0*/  ISETP.LT.OR P3, PT, R37, 0x49, !P0 ;  /* 0x000000492500780c */ /* 0x000fc40004761670 */
[----:B------:R-:W-:Y:S01]  /*b2d0*/  ISETP.LT.OR P0, PT, R37, 0x4a, !P0 ;  /* 0x0000004a2500780c */ /* 0x000fe20004701670 */
[----:B------:R2:W-:Y:S01]  /*b2e0*/  @!P5 STG.E.U8 desc[UR42][R24.64+0x40], R11 ;  /* 0x0000400b1800d986 */ /* 0x0005e2000c10112a */
[----:B0-----:R-:W-:Y:S02]  /*b2f0*/  F2FP.SATFINITE.E4M3.F32.PACK_AB_MERGE_C R13, RZ, R6, RZ ;  /* 0x00000006ff0d723e */ /* 0x001fe400048070ff */
[----:B-1----:R-:W-:-:S05]  /*b300*/  F2FP.SATFINITE.E4M3.F32.PACK_AB_MERGE_C R5, RZ, R10, RZ ;  /* 0x0000000aff05723e */ /* 0x002fca00048070ff */
[----:B------:R2:W-:Y:S04]  /*b310*/  @!P6 STG.E.U8 desc[UR42][R24.64+0x41], R5 ;  /* 0x000041051800e986 */ /* 0x0005e8000c10112a */
[----:B------:R2:W-:Y:S04]  /*b320*/  @!P2 STG.E.U8 desc[UR42][R26.64+0x48], R7 ;  /* 0x000048071a00a986 */ /* 0x0005e8000c10112a */
[----:B------:R2:W-:Y:S04]  /*b330*/  @!P1 STG.E.U8 desc[UR42][R26.64+0x49], R13 ;  /* 0x0000490d1a009986 */ /* 0x0005e8000c10112a */
[----:B------:R2:W-:Y:S04]  /*b340*/  @!P3 STG.E.U8 desc[UR42][R24.64+0x48], R9 ;  /* 0x000048091800b986 */ /* 0x0005e8000c10112a */
[----:B------:R2:W-:Y:S02]  /*b350*/  @!P0 STG.E.U8 desc[UR42][R24.64+0x49], R15 ;  /* 0x0000490f18008986 */ /* 0x0005e4000c10112a */
.L_x_193:
[----:B------:R-:W-:Y:S05]  /*b360*/  BSYNC B0 ;  /* 0x0000000000007941 */ /* 0x000fea0003800000 */
.L_x_31:
[----:B------:R-:W-:Y:S01]  /*b370*/  ULDC UR12, c[0x0][0xc] ;  /* 0x00000300000c7ab9 */ /* 0x000fe20000000800 */
[----:B------:R-:W-:Y:S01]  /*b380*/  ULDC UR13, c[0x0][0x10] ;  /* 0x00000400000d7ab9 */ /* 0x000fe20000000800 */
[----:B0-2---:R-:W0:Y:S01]  /*b390*/  LDC R5, c[0x0][0x14] ;  /* 0x00000500ff057b82 */ /* 0x005e220000000800 */
[----:B------:R-:W-:Y:S01]  /*b3a0*/  UIMAD.WIDE.U32 UR12, UR12, UR13, URZ ;  /* 0x0000000d0c0c72a5 */ /* 0x000fe2000f8e003f */
[----:B-----5:R-:W-:-:S05]  /*b3b0*/  IMAD.MOV.U32 R4, RZ, RZ, -0x1 ;  /* 0xffffffffff047424 */ /* 0x020fca00078e00ff */
[----:B0-----:R-:W-:-:S04]  /*b3c0*/  IMAD.WIDE.U32 R2, R5, UR12, R2 ;  /* 0x0000000c05027c25 */ /* 0x001fc8000f8e0002 */
[----:B------:R-:W-:Y:S01]  /*b3d0*/  IMAD R5, R5, UR13, RZ ;  /* 0x0000000d05057c24 */ /* 0x000fe2000f8e02ff */
[----:B------:R-:W-:Y:S02]  /*b3e0*/  ULDC.64 UR12, c[0x0][0x650] ;  /* 0x00019400000c7ab9 */ /* 0x000fe40000000a00 */
[----:B------:R-:W-:Y:S01]  /*b3f0*/  ISETP.GE.U32.AND P0, PT, R2, UR12, PT ;  /* 0x0000000c02007c0c */ /* 0x000fe2000bf06070 */
[--C-:B------:R-:W-:Y:S01]  /*b400*/  IMAD.IADD R3, R3, 0x1, R5.reuse ;  /* 0x0000000103037824 */ /* 0x100fe200078e0205 */
[----:B------:R-:W-:-:S04]  /*b410*/  PRMT R5, RZ, 0x7610, R5 ;  /* 0x00007610ff057816 */ /* 0x000fc80000000005 */
[----:B------:R-:W-:Y:S01]  /*b420*/  ISETP.GE.U32.AND.EX P0, PT, R3, UR13, PT, P0 ;  /* 0x0000000d03007c0c */ /* 0x000fe2000bf06100 */
[----:B------:R-:W-:-:S12]  /*b430*/  UMOV UR13, 0xffffffff ;  /* 0xffffffff000d7882 */ /* 0x000fd80000000000 */
[----:B------:R-:W-:Y:S05]  /*b440*/  @P0 BRA `(.L_x_194) ;  /* 0x0000000400640947 */ /* 0x000fea0003800000 */
[----:B------:R-:W0:Y:S01]  /*b450*/  S2R R16, SR_CTAID.X ;  /* 0x0000000000107919 */ /* 0x000e220000002500 */
[----:B------:R-:W2:Y:S01]  /*b460*/  LDC.64 R10, c[0x0][0x628] ;  /* 0x00018a00ff0a7b82 */ /* 0x000ea20000000a00 */
[----:B------:R-:W-:Y:S01]  /*b470*/  ULDC UR11, c[0x0][0x150] ;  /* 0x00005400000b7ab9 */ /* 0x000fe20000000800 */
[----:B------:R-:W-:Y:S01]  /*b480*/  IMAD.MOV.U32 R8, RZ, RZ, R2 ;  /* 0x000000ffff087224 */ /* 0x000fe200078e0002 */
[----:B------:R-:W0:Y:S01]  /*b490*/  S2R R18, SR_CTAID.Y ;  /* 0x0000000000127919 */ /* 0x000e220000002600 */
[----:B------:R-:W-:-:S04]  /*b4a0*/  IMAD.MOV.U32 R9, RZ, RZ, R3 ;  /* 0x000000ffff097224 */ /* 0x000fc800078e0003 */
[----:B------:R-:W1:Y:S08]  /*b4b0*/  LDC R19, c[0x0][0x144] ;  /* 0x00005100ff137b82 */ /* 0x000e700000000800 */
[----:B------:R-:W1:Y:S08]  /*b4c0*/  LDC R12, c[0x0][0x630] ;  /* 0x00018c00ff0c7b82 */ /* 0x000e700000000800 */
[----:B------:R-:W1:Y:S01]  /*b4d0*/  LDC.64 R14, c[0x0][0x620] ;  /* 0x00018800ff0e7b82 */ /* 0x000e620000000a00 */
[----:B--2---:R-:W-:-:S04]  /*b4e0*/  ISETP.NE.U32.AND P0, PT, R10, RZ, PT ;  /* 0x000000ff0a00720c */ /* 0x004fc80003f05070 */
[----:B------:R-:W-:Y:S02]  /*b4f0*/  ISETP.NE.AND.EX P0, PT, R11, RZ, PT, P0 ;  /* 0x000000ff0b00720c */ /* 0x000fe40003f05300 */
[----:B0-----:R-:W-:-:S05]  /*b500*/  I2FP.F32.U32 R4, R16 ;  /* 0x0000001000047245 */ /* 0x001fca0000201000 */
[----:B------:R-:W-:-:S04]  /*b510*/  FMUL R4, R4, UR11 ;  /* 0x0000000b04047c20 */ /* 0x000fc80008400000 */
[----:B------:R0:W2:Y:S02]  /*b520*/  F2I.U32.TRUNC.NTZ R17, R4 ;  /* 0x0000000400117305 */ /* 0x0000a4000020f000 */
[----:B------:R-:W-:Y:S05]  /*b530*/  @!P0 BRA `(.L_x_195) ;  /* 0x0000000000288947 */ /* 0x000fea0003800000 */
[----:B------:R-:W5:Y:S02]  /*b540*/  LDC R5, c[0x0][0x634] ;  /* 0x00018d00ff057b82 */ /* 0x000f640000000800 */
[----:B-----5:R-:W-:-:S05]  /*b550*/  IADD3 R9, P0, R2, R5, RZ ;  /* 0x0000000502097210 */ /* 0x020fca0007f1e0ff */
[----:B------:R-:W-:-:S04]  /*b560*/  IMAD.X R13, RZ, RZ, R3, P0 ;  /* 0x000000ffff0d7224 */ /* 0x000fc800000e0603 */
[----:B0-----:R-:W-:-:S04]  /*b570*/  IMAD.WIDE.U32 R4, R13, R10, RZ ;  /* 0x0000000a0d047225 */ /* 0x001fc800078e00ff */
[----:B------:R-:W-:-:S04]  /*b580*/  IMAD.WIDE.U32 R6, P0, R9, R11, R4 ;  /* 0x0000000b09067225 */ /* 0x000fc80007800004 */
[----:B------:R-:W-:-:S04]  /*b590*/  IMAD.WIDE.U32 R4, R9, R10, RZ ;  /* 0x0000000a09047225 */ /* 0x000fc800078e00ff */
[----:B------:R-:W-:Y:S01]  /*b5a0*/  IMAD.X R9, RZ, RZ, RZ, P0 ;  /* 0x000000ffff097224 */ /* 0x000fe200000e06ff */
[----:B------:R-:W-:Y:S01]  /*b5b0*/  IADD3 RZ, P0, R5, R6, RZ ;  /* 0x0000000605ff7210 */ /* 0x000fe20007f1e0ff */
[----:B------:R-:W-:-:S04]  /*b5c0*/  IMAD.MOV.U32 R8, RZ, RZ, R7 ;  /* 0x000000ffff087224 */ /* 0x000fc800078e0007 */
[----:B------:R-:W-:-:S08]  /*b5d0*/  IMAD.WIDE.U32.X R8, R13, R11, R8, P0 ;  /* 0x0000000b0d087225 */ /* 0x000fd000000e0408 */
.L_x_195:
[----:B------:R-:W5:Y:S01]  /*b5e0*/  LDC.64 R24, c[0x0][0x640] ;  /* 0x00019000ff187b82 */ /* 0x000f620000000a00 */
[-C--:B-1----:R-:W-:Y:S01]  /*b5f0*/  SHF.R.U64 R27, R8, R12.reuse, R9 ;  /* 0x0000000c081b7219 */ /* 0x082fe20000001209 */
[----:B--2---:R-:W-:Y:S01]  /*b600*/  IMAD.MOV R17, RZ, RZ, -R17 ;  /* 0x000000ffff117224 */ /* 0x004fe200078e0a11 */
[----:B0-----:R-:W-:Y:S01]  /*b610*/  SHF.R.U32.HI R4, RZ, R12, R9 ;  /* 0x0000000cff047219 */ /* 0x001fe20000011609 */
[----:B------:R-:W-:Y:S01]  /*b620*/  ULDC UR11, c[0x0][0x154] ;  /* 0x00005500000b7ab9 */ /* 0x000fe20000000800 */
[----:B------:R-:W-:Y:S01]  /*b630*/  IADD3 R7, P0, RZ, -R27, RZ ;  /* 0x8000001bff077210 */ /* 0x000fe20007f1e0ff */
[----:B------:R-:W-:Y:S02]  /*b640*/  IMAD R17, R19, R17, R16 ;  /* 0x0000001113117224 */ /* 0x000fe400078e0210 */
[----:B------:R-:W0:Y:S01]  /*b650*/  LDC R8, c[0x0][0x618] ;  /* 0x00018600ff087b82 */ /* 0x000e220000000800 */
[----:B------:R-:W-:Y:S02]  /*b660*/  IMAD.MOV.U32 R9, RZ, RZ, 0x1 ;  /* 0x00000001ff097424 */ /* 0x000fe400078e00ff */
[----:B------:R-:W-:-:S04]  /*b670*/  IMAD.X R5, RZ, RZ, ~R4, P0 ;  /* 0x000000ffff057224 */ /* 0x000fc800000e0e04 */
[-C--:B------:R-:W-:Y:S01]  /*b680*/  IMAD R6, R5, R14.reuse, RZ ;  /* 0x0000000e05067224 */ /* 0x080fe200078e02ff */
[----:B------:R-:W1:Y:S01]  /*b690*/  LDC R20, c[0x0][0x608] ;  /* 0x00018200ff147b82 */ /* 0x000e620000000800 */
[----:B------:R-:W-:-:S04]  /*b6a0*/  IMAD.WIDE.U32 R4, R7, R14, R2 ;  /* 0x0000000e07047225 */ /* 0x000fc800078e0002 */
[----:B------:R-:W-:Y:S01]  /*b6b0*/  IMAD R7, R7, R15, R6 ;  /* 0x0000000f07077224 */ /* 0x000fe200078e0206 */
[----:B------:R-:W-:Y:S02]  /*b6c0*/  I2FP.F32.U32 R6, R18 ;  /* 0x0000001200067245 */ /* 0x000fe40000201000 */
[----:B------:R-:W2:Y:S01]  /*b6d0*/  LDC R22, c[0x0][0x658] ;  /* 0x00019600ff167b82 */ /* 0x000ea20000000800 */
[----:B------:R-:W-:Y:S01]  /*b6e0*/  IMAD.IADD R5, R5, 0x1, R7 ;  /* 0x0000000105057824 */ /* 0x000fe200078e0207 */
[----:B-----5:R-:W-:Y:S01]  /*b6f0*/  ISETP.NE.U32.AND P0, PT, R24, RZ, PT ;  /* 0x000000ff1800720c */ /* 0x020fe20003f05070 */
[----:B------:R-:W-:Y:S01]  /*b700*/  FMUL R6, R6, UR11 ;  /* 0x0000000b06067c20 */ /* 0x000fe20008400000 */
[----:B------:R-:W-:Y:S02]  /*b710*/  IMAD.MOV.U32 R7, RZ, RZ, -0x1 ;  /* 0xffffffffff077424 */ /* 0x000fe400078e00ff */
[----:B------:R-:W-:Y:S01]  /*b720*/  ISETP.NE.AND.EX P0, PT, R25, RZ, PT, P0 ;  /* 0x000000ff1900720c */ /* 0x000fe20003f05300 */
[----:B------:R1:W2:Y:S01]  /*b730*/  F2I.U32.TRUNC.NTZ R13, R6 ;  /* 0x00000006000d7305 */ /* 0x0002a2000020f000 */
[----:B------:R-:W3:Y:S01]  /*b740*/  LDC R15, c[0x0][0x148] ;  /* 0x00005200ff0f7b82 */ /* 0x000ee20000000800 */
[----:B0-----:R-:W-:-:S02]  /*b750*/  SHF.R.U64 R12, R4, R8, R5 ;  /* 0x00000008040c7219 */ /* 0x001fc40000001205 */
[----:B------:R-:W-:-:S05]  /*b760*/  SHF.R.U32.HI R5, RZ, R8, R5 ;  /* 0x00000008ff057219 */ /* 0x000fca0000011605 */
[----:B------:R-:W0:Y:S01]  /*b770*/  LDC R16, c[0x0][0x600] ;  /* 0x00018000ff107b82 */ /* 0x000e220000000800 */
[-CC-:B-1----:R-:W-:Y:S02]  /*b780*/  SHF.R.U64 R10, R12, R20.reuse, R5.reuse ;  /* 0x000000140c0a7219 */ /* 0x182fe40000001205 */
[----:B------:R-:W-:-:S05]  /*b790*/  SHF.R.U32.HI R5, RZ, R20, R5 ;  /* 0x00000014ff057219 */ /* 0x000fca0000011605 */
[----:B------:R-:W1:Y:S01]  /*b7a0*/  LDC R21, c[0x0][0x648] ;  /* 0x00019200ff157b82 */ /* 0x000e620000000800 */
[-CC-:B--2---:R-:W-:Y:S02]  /*b7b0*/  SHF.R.U64 R14, R10, R22.reuse, R5.reuse ;  /* 0x000000160a0e7219 */ /* 0x184fe40000001205 */
[-C--:B------:R-:W-:Y:S02]  /*b7c0*/  SHF.L.U32 R7, R7, R22.reuse, RZ ;  /* 0x0000001607077219 */ /* 0x080fe400000006ff */
[-C--:B------:R-:W-:Y:S01]  /*b7d0*/  SHF.R.U32.HI R5, RZ, R22.reuse, R5 ;  /* 0x00000016ff057219 */ /* 0x080fe20000011605 */
[----:B------:R-:W-:Y:S01]  /*b7e0*/  IMAD.MOV.U32 R4, RZ, RZ, R14 ;  /* 0x000000ffff047224 */ /* 0x000fe200078e000e */
[----:B------:R-:W-:Y:S01]  /*b7f0*/  SHF.L.U32 R36, R9, R22, RZ ;  /* 0x0000001609247219 */ /* 0x000fe200000006ff */
[----:B------:R-:W2:Y:S01]  /*b800*/  LDC R23, c[0x0][0x638] ;  /* 0x00018e00ff177b82 */ /* 0x000ea20000000800 */
[----:B------:R-:W-:-:S07]  /*b810*/  LOP3.LUT R19, RZ, R7, RZ, 0x33, !PT ;  /* 0x00000007ff137212 */ /* 0x000fce00078e33ff */
[----:B------:R-:W0:Y:S01]  /*b820*/  LDC R26, c[0x0][0x610] ;  /* 0x00018400ff1a7b82 */ /* 0x000e220000000800 */
[----:B------:R-:W-:Y:S05]  /*b830*/  @!P0 BRA `(.L_x_196) ;  /* 0x0000000000288947 */ /* 0x000fea0003800000 */
[----:B------:R-:W5:Y:S02]  /*b840*/  LDC R9, c[0x0][0x64c] ;  /* 0x00019300ff097b82 */ /* 0x000f640000000800 */
[----:B-----5:R-:W-:-:S05]  /*b850*/  IADD3 R9, P0, R14, R9, RZ ;  /* 0x000000090e097210 */ /* 0x020fca0007f1e0ff */
        /* <DEDUP_REMOVED lines=8> */
.L_x_196:
[----:B-1----:R-:W-:Y:S01]  /*b8e0*/  SHF.R.U64 R4, R4, R21, R5 ;  /* 0x0000001504047219 */ /* 0x002fe20000001205 */
[----:B0-----:R-:W-:Y:S01]  /*b8f0*/  VIADD R7, R16, 0xffffffff ;  /* 0xffffffff10077836 */ /* 0x001fe20000000000 */
[----:B------:R-:W-:Y:S01]  /*b900*/  LOP3.LUT R9, R10, R19, RZ, 0xc0, !PT ;  /* 0x000000130a097212 */ /* 0x000fe200078ec0ff */
[----:B------:R-:W-:Y:S01]  /*b910*/  IMAD.MOV R13, RZ, RZ, -R13 ;  /* 0x000000ffff0d7224 */ /* 0x000fe200078e0a0d */
[----:B------:R-:W-:Y:S01]  /*b920*/  R2UR UR13, R27 ;  /* 0x000000001b0d72ca */ /* 0x000fe200000e0000 */
[----:B------:R-:W-:Y:S01]  /*b930*/  IMAD.MOV R5, RZ, RZ, -R4 ;  /* 0x000000ffff057224 */ /* 0x000fe200078e0a04 */
[----:B------:R-:W-:Y:S01]  /*b940*/  LOP3.LUT R7, R12, R7, RZ, 0xc0, !PT ;  /* 0x000000070c077212 */ /* 0x000fe200078ec0ff */
[----:B------:R-:W-:Y:S02]  /*b950*/  IMAD R36, R36, R4, R9 ;  /* 0x0000000424247224 */ /* 0x000fe400078e0209 */
[----:B---3--:R-:W-:Y:S02]  /*b960*/  @P4 IMAD R17, R15, R13, R18 ;  /* 0x0000000d0f114224 */ /* 0x008fe400078e0212 */
[----:B--2---:R-:W-:-:S02]  /*b970*/  IMAD R4, R5, R23, R14 ;  /* 0x0000001705047224 */ /* 0x004fc400078e020e */
[----:B------:R-:W-:Y:S02]  /*b980*/  IMAD R36, R36, R26, R17 ;  /* 0x0000001a24247224 */ /* 0x000fe400078e0211 */
[----:B------:R-:W-:Y:S02]  /*b990*/  IMAD R5, R4, R16, R7 ;  /* 0x0000001004057224 */ /* 0x000fe400078e0207 */
[----:B------:R-:W-:-:S03]  /*b9a0*/  IMAD.MOV.U32 R6, RZ, RZ, 0x1 ;  /* 0x00000001ff067424 */ /* 0x000fc600078e00ff */
[----:B------:R-:W-:Y:S02]  /*b9b0*/  SEL R4, R5, R36, !P4 ;  /* 0x0000002405047207 */ /* 0x000fe40006000000 */
[----:B------:R-:W-:Y:S02]  /*b9c0*/  SEL R36, R36, R5, !P4 ;  /* 0x0000000524247207 */ /* 0x000fe40006000000 */
[----:B------:R-:W-:-:S07]  /*b9d0*/  PRMT R5, R6, 0x7610, R5 ;  /* 0x0000761006057816 */ /* 0x000fce0000000005 */
.L_x_194:
[----:B------:R-:W-:Y:S01]  /*b9e0*/  UIADD3 UR5, UR10, UR5, URZ ;  /* 0x000000050a057290 */ /* 0x000fe2000fffe03f */
[----:B------:R-:W-:Y:S01]  /*b9f0*/  LOP3.LUT P0, RZ, R5, 0xff, RZ, 0xc0, !PT ;  /* 0x000000ff05ff7812 */ /* 0x000fe2000780c0ff */
[----:B------:R-:W-:Y:S02]  /*ba00*/  IMAD.MOV.U32 R5, RZ, RZ, R36 ;  /* 0x000000ffff057224 */ /* 0x000fe400078e0024 */
[----:B------:R-:W-:Y:S02]  /*ba10*/  USHF.R.U32.HI UR11, URZ, 0x1, UR5 ;  /* 0x000000013f0b7899 */ /* 0x000fe40008011605 */
[----:B------:R-:W-:Y:S02]  /*ba20*/  UISETP.GT.U32.AND UP0, UPT, UR5, 0x1, UPT ;  /* 0x000000010500788c */ /* 0x000fe4000bf04070 */
[----:B------:R-:W-:Y:S02]  /*ba30*/  ULOP3.LUT UR11, UR11, 0x1, URZ, 0xc0, !UPT ;  /* 0x000000010b0b7892 */ /* 0x000fe4000f8ec03f */
[----:B------:R-:W-:-:S02]  /*ba40*/  UISETP.LT.U32.AND UP0, UPT, UR10, 0x2, UP0 ;  /* 0x000000020a00788c */ /* 0x000fc40008701070 */
[----:B------:R-:W-:Y:S02]  /*ba50*/  UISETP.NE.U32.AND UP1, UPT, UR11, 0x1, UPT ;  /* 0x000000010b00788c */ /* 0x000fe4000bf25070 */
[----:B------:R-:W-:Y:S02]  /*ba60*/  USEL UR12, URZ, 0x1, !UP0 ;  /* 0x000000013f0c7887 */ /* 0x000fe4000c000000 */
[----:B------:R-:W-:Y:S02]  /*ba70*/  UISETP.GT.U32.AND UP1, UPT, UR10, 0x1, !UP1 ;  /* 0x000000010a00788c */ /* 0x000fe4000cf24070 */
[----:B------:R-:W-:Y:S02]  /*ba80*/  ULOP3.LUT UR5, UR5, 0x1, URZ, 0xc0, !UPT ;  /* 0x0000000105057892 */ /* 0x000fe4000f8ec03f */
[----:B------:R-:W-:-:S04]  /*ba90*/  USEL UR11, URZ, 0x1, !UP1 ;  /* 0x000000013f0b7887 */ /* 0x000fc8000c800000 */
[----:B------:R-:W-:Y:S01]  /*baa0*/  ULOP3.LUT UR4, UR11, UR4, UR12, 0x96, !UPT ;  /* 0x000000040b047292 */ /* 0x000fe2000f8e960c */
[----:B------:R-:W-:Y:S11]  /*bab0*/  @P0 BRA `(.L_x_197) ;  /* 0xffffff5400280947 */ /* 0x000ff6000383ffff */
[----:B------:R-:W-:Y:S05]  /*bac0*/  EXIT ;  /* 0x000000000000794d */ /* 0x000fea0003800000 */
.L_x_3:
[----:B0-----:R-:W-:Y:S01]  /*bad0*/  ULDC.64 UR4, c[0x0][0x650] ;  /* 0x0001940000047ab9 */ /* 0x001fe20000000a00 */
[----:B------:R-:W-:Y:S01]  /*bae0*/  PRMT R4, RZ, 0x7610, R4 ;  /* 0x00007610ff047816 */ /* 0x000fe20000000004 */
[----:B------:R-:W-:Y:S01]  /*baf0*/  IMAD.MOV.U32 R5, RZ, RZ, -0x1 ;  /* 0xffffffffff057424 */ /* 0x000fe200078e00ff */
[----:B------:R-:W-:Y:S01]  /*bb00*/  ISETP.GE.U32.AND P0, PT, R2, UR4, PT ;  /* 0x0000000402007c0c */ /* 0x000fe2000bf06070 */
[----:B------:R-:W-:Y:S02]  /*bb10*/  IMAD.MOV.U32 R9, RZ, RZ, -0x1 ;  /* 0xffffffffff097424 */ /* 0x000fe400078e00ff */
        /* <DEDUP_REMOVED lines=21> */
.L_x_199:
[--C-:B------:R-:W-:Y:S01]  /*bc70*/  SHF.R.U64 R14, R12, R16, R13.reuse ;  /* 0x000000100c0e7219 */ /* 0x100fe2000000120d */
[----:B------:R-:W0:Y:S01]  /*bc80*/  LDC R20, c[0x0][0x618] ;  /* 0x00018600ff147b82 */ /* 0x000e220000000800 */
[----:B------:R-:W-:Y:S01]  /*bc90*/  I2FP.F32.U32 R5, R6 ;  /* 0x0000000600057245 */ /* 0x000fe20000201000 */
[----:B------:R-:W-:Y:S01]  /*bca0*/  ULDC UR4, c[0x0][0x150] ;  /* 0x0000540000047ab9 */ /* 0x000fe20000000800 */
[----:B------:R-:W-:Y:S02]  /*bcb0*/  SHF.R.U32.HI R4, RZ, R16, R13 ;  /* 0x00000010ff047219 */ /* 0x000fe4000001160d */
[----:B------:R-:W-:Y:S01]  /*bcc0*/  IADD3 R7, P0, RZ, -R14, RZ ;  /* 0x8000000eff077210 */ /* 0x000fe20007f1e0ff */
[----:B------:R-:W-:Y:S01]  /*bcd0*/  FMUL R11, R5, UR4 ;  /* 0x00000004050b7c20 */ /* 0x000fe20008400000 */
[----:B------:R-:W-:Y:S01]  /*bce0*/  ULDC UR4, c[0x0][0x154] ;  /* 0x0000550000047ab9 */ /* 0x000fe20000000800 */
[----:B------:R-:W1:Y:S02]  /*bcf0*/  LDC.64 R22, c[0x0][0x640] ;  /* 0x00019000ff167b82 */ /* 0x000e640000000a00 */
[----:B------:R-:W-:-:S02]  /*bd00*/  IMAD.X R9, RZ, RZ, ~R4, P0 ;  /* 0x000000ffff097224 */ /* 0x000fc400000e0e04 */
[----:B------:R-:W2:Y:S01]  /*bd10*/  F2I.U32.TRUNC.NTZ R11, R11 ;  /* 0x0000000b000b7305 */ /* 0x000ea2000020f000 */
[----:B------:R-:W-:-:S03]  /*bd20*/  IMAD.WIDE.U32 R4, R7, R18, R2 ;  /* 0x0000001207047225 */ /* 0x000fc600078e0002 */
[----:B------:R-:W3:Y:S01]  /*bd30*/  LDC R13, c[0x0][0x144] ;  /* 0x00005100ff0d7b82 */ /* 0x000ee20000000800 */
[----:B------:R-:W-:-:S04]  /*bd40*/  IMAD R10, R9, R18, RZ ;  /* 0x00000012090a7224 */ /* 0x000fc800078e02ff */
[----:B------:R-:W-:Y:S02]  /*bd50*/  IMAD R7, R7, R19, R10 ;  /* 0x0000001307077224 */ /* 0x000fe400078e020a */
[----:B------:R-:W-:Y:S01]  /*bd60*/  IMAD.MOV.U32 R10, RZ, RZ, -0x1 ;  /* 0xffffffffff0a7424 */ /* 0x000fe200078e00ff */
[----:B------:R-:W4:Y:S01]  /*bd70*/  LDC R16, c[0x0][0x608] ;  /* 0x00018200ff107b82 */ /* 0x000f220000000800 */
[----:B------:R-:W-:Y:S01]  /*bd80*/  IMAD.IADD R5, R5, 0x1, R7 ;  /* 0x0000000105057824 */ /* 0x000fe200078e0207 */
[----:B------:R-:W-:-:S04]  /*bd90*/  I2FP.F32.U32 R7, R8 ;  /* 0x0000000800077245 */ /* 0x000fc80000201000 */
[-C--:B0-----:R-:W-:Y:S01]  /*bda0*/  SHF.R.U64 R12, R4, R20.reuse, R5 ;  /* 0x00000014040c7219 */ /* 0x081fe20000001205 */
[----:B--2---:R-:W-:Y:S01]  /*bdb0*/  IMAD.MOV R4, RZ, RZ, -R11 ;  /* 0x000000ffff047224 */ /* 0x004fe200078e0a0b */
[----:B------:R-:W0:Y:S01]  /*bdc0*/  LDC R9, c[0x0][0x658] ;  /* 0x00019600ff097b82 */ /* 0x000e220000000800 */
[----:B-1----:R-:W-:Y:S01]  /*bdd0*/  ISETP.NE.U32.AND P0, PT, R22, RZ, PT ;  /* 0x000000ff1600720c */ /* 0x002fe20003f05070 */
[----:B------:R-:W-:Y:S01]  /*bde0*/  FMUL R7, R7, UR4 ;  /* 0x0000000407077c20 */ /* 0x000fe20008400000 */
[----:B------:R-:W-:Y:S02]  /*bdf0*/  SHF.R.U32.HI R5, RZ, R20, R5 ;  /* 0x00000014ff057219 */ /* 0x000fe40000011605 */
[----:B------:R-:W-:-:S03]  /*be00*/  ISETP.NE.AND.EX P0, PT, R23, RZ, PT, P0 ;  /* 0x000000ff1700720c */ /* 0x000fc60003f05300 */
[----:B------:R-:W1:Y:S01]  /*be10*/  LDC R19, c[0x0][0x148] ;  /* 0x00005200ff137b82 */ /* 0x000e620000000800 */
[----:B---3--:R-:W-:Y:S02]  /*be20*/  IMAD R20, R13, R4, R6 ;  /* 0x000000040d147224 */ /* 0x008fe400078e0206 */
[----:B------:R-:W-:-:S05]  /*be30*/  IMAD.MOV.U32 R6, RZ, RZ, 0x1 ;  /* 0x00000001ff067424 */ /* 0x000fca00078e00ff */
[----:B------:R-:W2:Y:S01]  /*be40*/  LDC R18, c[0x0][0x600] ;  /* 0x00018000ff127b82 */ /* 0x000ea20000000800 */
[-CC-:B----4-:R-:W-:Y:S02]  /*be50*/  SHF.R.U64 R15, R12, R16.reuse, R5.reuse ;  /* 0x000000100c0f7219 */ /* 0x190fe40000001205 */
[----:B------:R-:W-:Y:S02]  /*be60*/  SHF.R.U32.HI R4, RZ, R16, R5 ;  /* 0x00000010ff047219 */ /* 0x000fe40000011605 */
[----:B------:R3:W4:Y:S03]  /*be70*/  F2I.U32.TRUNC.NTZ R16, R7 ;  /* 0x0000000700107305 */ /* 0x000726000020f000 */
[----:B------:R-:W1:Y:S01]  /*be80*/  LDC R21, c[0x0][0x648] ;  /* 0x00019200ff157b82 */ /* 0x000e620000000800 */
[-C--:B0-----:R-:W-:Y:S02]  /*be90*/  SHF.R.U64 R17, R15, R9.reuse, R4 ;  /* 0x000000090f117219 */ /* 0x081fe40000001204 */
[----:B------:R-:W-:-:S02]  /*bea0*/  SHF.L.U32 R10, R10, R9, RZ ;  /* 0x000000090a0a7219 */ /* 0x000fc400000006ff */
[-C--:B------:R-:W-:Y:S01]  /*beb0*/  SHF.R.U32.HI R5, RZ, R9.reuse, R4 ;  /* 0x00000009ff057219 */ /* 0x080fe20000011604 */
[----:B------:R-:W-:Y:S01]  /*bec0*/  IMAD.MOV.U32 R4, RZ, RZ, R17 ;  /* 0x000000ffff047224 */ /* 0x000fe200078e0011 */
[----:B------:R-:W-:Y:S01]  /*bed0*/  SHF.L.U32 R25, R6, R9, RZ ;  /* 0x0000000906197219 */ /* 0x000fe200000006ff */
[----:B------:R-:W0:Y:S01]  /*bee0*/  LDC R24, c[0x0][0x638] ;  /* 0x00018e00ff187b82 */ /* 0x000e220000000800 */
[----:B------:R-:W-:-:S07]  /*bef0*/  LOP3.LUT R26, RZ, R10, RZ, 0x33, !PT ;  /* 0x0000000aff1a7212 */ /* 0x000fce00078e33ff */
[----:B------:R-:W0:Y:S01]  /*bf00*/  LDC R27, c[0x0][0x610] ;  /* 0x00018400ff1b7b82 */ /* 0x000e220000000800 */
[----:B---34-:R-:W-:Y:S05]  /*bf10*/  @!P0 BRA `(.L_x_200) ;  /* 0x0000000000288947 */ /* 0x018fea0003800000 */
[----:B------:R-:W3:Y:S02]  /*bf20*/  LDC R4, c[0x0][0x64c] ;  /* 0x00019300ff047b82 */ /* 0x000ee40000000800 */
[----:B---3--:R-:W-:-:S05]  /*bf30*/  IADD3 R9, P0, R17, R4, RZ ;  /* 0x0000000411097210 */ /* 0x008fca0007f1e0ff */
        /* <DEDUP_REMOVED lines=8> */
.L_x_200:
[----:B-1----:R-:W-:Y:S01]  /*bfc0*/  SHF.R.U64 R5, R4, R21, R5 ;  /* 0x0000001504057219 */ /* 0x002fe20000001205 */
[----:B--2---:R-:W-:Y:S01]  /*bfd0*/  VIADD R7, R18, 0xffffffff ;  /* 0xffffffff12077836 */ /* 0x004fe20000000000 */
[----:B------:R-:W-:Y:S01]  /*bfe0*/  LOP3.LUT R4, R15, R26, RZ, 0xc0, !PT ;  /* 0x0000001a0f047212 */ /* 0x000fe200078ec0ff */
[----:B------:R-:W-:Y:S02]  /*bff0*/  IMAD.MOV R16, RZ, RZ, -R16 ;  /* 0x000000ffff107224 */ /* 0x000fe400078e0a10 */
[----:B------:R-:W-:Y:S01]  /*c000*/  IMAD.MOV R6, RZ, RZ, -R5 ;  /* 0x000000ffff067224 */ /* 0x000fe200078e0a05 */
[----:B------:R-:W-:Y:S01]  /*c010*/  LOP3.LUT R7, R12, R7, RZ, 0xc0, !PT ;  /* 0x000000070c077212 */ /* 0x000fe200078ec0ff */
[----:B------:R-:W-:Y:S02]  /*c020*/  IMAD R5, R25, R5, R4 ;  /* 0x0000000519057224 */ /* 0x000fe400078e0204 */
[----:B------:R-:W-:Y:S02]  /*c030*/  @P4 IMAD R20, R19, R16, R8 ;  /* 0x0000001013144224 */ /* 0x000fe400078e0208 */
[----:B0-----:R-:W-:-:S02]  /*c040*/  IMAD R4, R6, R24, R17 ;  /* 0x0000001806047224 */ /* 0x001fc400078e0211 */
[----:B------:R-:W-:Y:S02]  /*c050*/  IMAD R5, R5, R27, R20 ;  /* 0x0000001b05057224 */ /* 0x000fe400078e0214 */
[----:B------:R-:W-:Y:S02]  /*c060*/  IMAD R6, R4, R18, R7 ;  /* 0x0000001204067224 */ /* 0x000fe400078e0207 */
[----:B------:R-:W-:Y:S02]  /*c070*/  IMAD.MOV.U32 R8, RZ, RZ, 0x1 ;  /* 0x00000001ff087424 */ /* 0x000fe400078e00ff */
[----:B------:R-:W-:Y:S01]  /*c080*/  IMAD.MOV.U32 R13, RZ, RZ, R14 ;  /* 0x000000ffff0d7224 */ /* 0x000fe200078e000e */
[----:B------:R-:W-:Y:S02]  /*c090*/  SEL R9, R6, R5, !P4 ;  /* 0x0000000506097207 */ /* 0x000fe40006000000 */
[----:B------:R-:W-:Y:S02]  /*c0a0*/  PRMT R4, R8, 0x7610, R4 ;  /* 0x0000761008047816 */ /* 0x000fe40000000004 */
[----:B------:R-:W-:-:S07]  /*c0b0*/  SEL R5, R5, R6, !P4 ;  /* 0x0000000605057207 */ /* 0x000fce0006000000 */
.L_x_198:
[----:B------:R-:W-:-:S08]  /*c0c0*/  NOP ;  /* 0x0000000000007918 */ /* 0x000fd00000000000 */
[----:B------:R-:W0:-:S00]  /*c0d0*/  USETMAXREG.DEALLOC.CTAPOOL 0x28 ;  /* 0x00000028000079c8 */ /* 0x000e0000080e0500 */
[----:B------:R-:W-:-:S13]  /*c0e0*/  ISETP.NE.AND P0, PT, RZ, UR7, PT ;  /* 0x00000007ff007c0c */ /* 0x000fda000bf05270 */
[----:B------:R-:W-:Y:S05]  /*c0f0*/  @P0 EXIT ;  /* 0x000000000000094d */ /* 0x000fea0003800000 */
[----:B0-----:R-:W-:Y:S01]  /*c100*/  LOP3.LUT P0, RZ, R4, 0xff, RZ, 0xc0, !PT ;  /* 0x000000ff04ff7812 */ /* 0x001fe2000780c0ff */
[----:B------:R-:W-:Y:S02]  /*c110*/  IMAD.MOV.U32 R10, RZ, RZ, 0x1 ;  /* 0x00000001ff0a7424 */ /* 0x000fe400078e00ff */
[----:B------:R-:W-:-:S10]  /*c120*/  IMAD.MOV.U32 R11, RZ, RZ, RZ ;  /* 0x000000ffff0b7224 */ /* 0x000fd400078e00ff */
[----:B------:R-:W-:Y:S05]  /*c130*/  @!P0 BRA `(.L_x_201) ;  /* 0x0000000c00688947 */ /* 0x000fea0003800000 */
[----:B------:R-:W-:Y:S01]  /*c140*/  ULDC UR4, c[0x0][0x28c] ;  /* 0x0000a30000047ab9 */ /* 0x000fe20000000800 */
[----:B------:R-:W-:Y:S01]  /*c150*/  ULDC UR5, c[0x0][0x600] ;  /* 0x0001800000057ab9 */ /* 0x000fe20000000800 */
[----:B------:R-:W-:Y:S01]  /*c160*/  UIADD3 UR11, UR4, 0xff, URZ ;  /* 0x000000ff040b7890 */ /* 0x000fe2000fffe03f */
[C---:B------:R-:W-:Y:S01]  /*c170*/  LOP3.LUT P3, RZ, R0.reuse, 0x7f, RZ, 0xc0, !PT ;  /* 0x0000007f00ff7812 */ /* 0x040fe2000786c0ff */
[----:B------:R-:W-:Y:S01]  /*c180*/  ULDC UR7, c[0x0][0x658] ;  /* 0x0001960000077ab9 */ /* 0x000fe20000000800 */
[----:B------:R-:W-:Y:S01]  /*c190*/  UMOV UR9, 0xffffffff ;  /* 0xffffffff00097882 */ /* 0x000fe20000000000 */
[----:B------:R-:W-:Y:S01]  /*c1a0*/  UMOV UR12, 0x1 ;  /* 0x00000001000c7882 */ /* 0x000fe20000000000 */
[----:B------:R-:W-:Y:S01]  /*c1b0*/  UIADD3 UR4, UR5, -0x1, URZ ;  /* 0xffffffff05047890 */ /* 0x000fe2000fffe03f */
[----:B------:R-:W-:Y:S01]  /*c1c0*/  LOP3.LUT P0, RZ, R0, 0x1f, RZ, 0xc0, !PT ;  /* 0x0000001f00ff7812 */ /* 0x000fe2000780c0ff */
[----:B------:R-:W-:Y:S01]  /*c1d0*/  USHF.L.U32 UR10, UR9, UR7, URZ ;  /* 0x00000007090a7299 */ /* 0x000fe2000800063f */
[----:B------:R-:W-:Y:S01]  /*c1e0*/  BSSY B0, `(.L_x_201) ;  /* 0x00000cf000007945 */ /* 0x000fe20003800000 */
[----:B------:R-:W-:Y:S01]  /*c1f0*/  USHF.L.U32 UR5, UR12, UR7, URZ ;  /* 0x000000070c057299 */ /* 0x000fe2000800063f */
[----:B------:R-:W-:Y:S01]  /*c200*/  PLOP3.LUT P0, PT, P0, P3, PT, 0x8a, 0x0 ;  /* 0x000000000000781c */ /* 0x000fe20000707172 */
[----:B------:R-:W-:Y:S01]  /*c210*/  USHF.R.S32.HI UR12, URZ, 0x1f, UR11 ;  /* 0x0000001f3f0c7899 */ /* 0x000fe2000801140b */
[----:B------:R-:W-:Y:S01]  /*c220*/  IMAD.MOV.U32 R0, RZ, RZ, 0x1 ;  /* 0x00000001ff007424 */ /* 0x000fe200078e00ff */
[----:B------:R-:W-:Y:S01]  /*c230*/  ULDC UR8, c[0x0][0xc] ;  /* 0x0000030000087ab9 */ /* 0x000fe20000000800 */
[----:B------:R-:W-:Y:S01]  /*c240*/  ULDC UR9, c[0x0][0x10] ;  /* 0x0000040000097ab9 */ /* 0x000fe20000000800 */
[----:B------:R-:W-:Y:S01]  /*c250*/  ULEA.HI UR12, UR12, UR11, URZ, 0x8 ;  /* 0x0000000b0c0c7291 */ /* 0x000fe2000f8f403f */
[----:B------:R-:W-:Y:S01]  /*c260*/  IMAD.MOV.U32 R10, RZ, RZ, 0x1 ;  /* 0x00000001ff0a7424 */ /* 0x000fe200078e00ff */
[----:B------:R-:W-:Y:S01]  /*c270*/  UIMAD.WIDE.U32 UR8, UR8, UR9, URZ ;  /* 0x00000009080872a5 */ /* 0x000fe2000f8e003f */
[----:B------:R-:W-:Y:S01]  /*c280*/  IMAD.MOV.U32 R11, RZ, RZ, RZ ;  /* 0x000000ffff0b7224 */ /* 0x000fe200078e00ff */
[----:B------:R-:W-:-:S02]  /*c290*/  ULOP3.LUT UR7, URZ, UR10, URZ, 0x33, !UPT ;  /* 0x0000000a3f077292 */ /* 0x000fc4000f8e333f */
[----:B------:R-:W-:Y:S01]  /*c2a0*/  USHF.R.S32.HI UR13, URZ, 0x8, UR12 ;  /* 0x000000083f0d7899 */ /* 0x000fe2000801140c */
[----:B------:R-:W-:Y:S01]  /*c2b0*/  ULDC UR10, c[0x0][0x14] ;  /* 0x00000500000a7ab9 */ /* 0x000fe20000000800 */
[----:B------:R-:W-:Y:S02]  /*c2c0*/  ULOP3.LUT UR15, UR6, 0x2, URZ, 0xfc, !UPT ;  /* 0x00000002060f7892 */ /* 0x000fe4000f8efc3f */
[----:B------:R-:W-:Y:S02]  /*c2d0*/  UIMAD.WIDE.U32 UR38, UR8, UR10, URZ ;  /* 0x0000000a082672a5 */ /* 0x000fe4000f8e003f */
[----:B------:R-:W-:Y:S02]  /*c2e0*/  UIMAD UR14, UR9, UR10, URZ ;  /* 0x0000000a090e72a4 */ /* 0x000fe4000f8e023f */
[----:B------:R-:W-:Y:S02]  /*c2f0*/  UIADD3 UR21, UR13, 0x1, URZ ;  /* 0x000000010d157890 */ /* 0x000fe4000fffe03f */
[----:B------:R-:W-:Y:S01]  /*c300*/  UIADD3 UR14, UR39, UR14, URZ ;  /* 0x0000000e270e7290 */ /* 0x000fe2000fffe03f */
[----:B------:R-:W-:-:S11]  /*c310*/  ULDC.64 UR40, c[0x0][0x198] ;  /* 0x0000660000287ab9 */ /* 0x000fd60000000a00 */
.L_x_213:
[----:B------:R-:W-:-:S03]  /*c320*/  UMOV UR8, 0xffffffff ;  /* 0xffffffff00087882 */ /* 0x000fc60000000000 */
[----:B------:R-:W-:Y:S05]  /*c330*/  BRA.DIV UR8, `(.L_x_202) ;  /* 0x0000000e08947947 */ /* 0x000fea000b800000 */
[----:B------:R-:W-:-:S13]  /*c340*/  ELECT P1, URZ, PT ;  /* 0x00000000003f782f */ /* 0x000fda0003820000 */
.L_x_222:
[----:B------:R-:W0:Y:S01]  /*c350*/  LDC R4, c[0x0][0x28c] ;  /* 0x0000a300ff047b82 */ /* 0x000e220000000800 */
[----:B------:R-:W-:Y:S01]  /*c360*/  BSSY B1, `(.L_x_203) ;  /* 0x0000044000017945 */ /* 0x000fe20003800000 */
[----:B0-----:R-:W-:-:S13]  /*c370*/  ISETP.LT.OR P1, PT, R4, 0x1, !P1 ;  /* 0x000000010400780c */ /* 0x001fda0004f21670 */
[----:B------:R-:W-:Y:S05]  /*c380*/  @P1 BRA `(.L_x_204) ;  /* 0x0000000400041947 */ /* 0x000fea0003800000 */
[----:B------:R-:W-:Y:S02]  /*c390*/  IMAD.SHL.U32 R8, R5, 0x100, RZ ;  /* 0x0000010005087824 */ /* 0x000fe400078e00ff */
[----:B------:R-:W-:Y:S02]  /*c3a0*/  IMAD R9, R9, 0x50, RZ ;  /* 0x0000005009097824 */ /* 0x000fe400078e02ff */
[----:B------:R-:W-:Y:S02]  /*c3b0*/  IMAD.MOV.U32 R14, RZ, RZ, RZ ;  /* 0x000000ffff0e7224 */ /* 0x000fe400078e00ff */
[----:B------:R-:W-:Y:S02]  /*c3c0*/  IMAD.U32 R16, RZ, RZ, UR21 ;  /* 0x00000015ff107e24 */ /* 0x000fe4000f8e00ff */
[----:B------:R-:W-:Y:S02]  /*c3d0*/  IMAD.MOV.U32 R4, RZ, RZ, R10 ;  /* 0x000000ffff047224 */ /* 0x000fe400078e000a */
[----:B------:R-:W-:-:S07]  /*c3e0*/  IMAD.MOV.U32 R5, RZ, RZ, R11 ;  /* 0x000000ffff057224 */ /* 0x000fce00078e000b */
.L_x_208:
[----:B------:R-:W0:Y:S01]  /*c3f0*/  S2R R7, SR_CgaCtaId ;  /* 0x0000000000077919 */ /* 0x000e220000008800 */
[----:B------:R-:W-:-:S04]  /*c400*/  MOV R6, 0x400 ;  /* 0x0000040000067802 */ /* 0x000fc80000000f00 */
[----:B0-----:R-:W-:Y:S02]  /*c410*/  LEA R12, R7, R6, 0x18 ;  /* 0x00000006070c7211 */ /* 0x001fe400078ec0ff */
[----:B------:R-:W-:Y:S01]  /*c420*/  SHF.L.U32 R6, R4, 0x1f, RZ ;  /* 0x0000001f04067819 */ /* 0x000fe200000006ff */
[----:B------:R-:W0:Y:S02]  /*c430*/  @!P3 LDC R7, c[0x0][0x500] ;  /* 0x00014000ff07bb82 */ /* 0x000e240000000800 */
[----:B------:R-:W-:-:S04]  /*c440*/  IMAD R15, R5, 0x8, R12 ;  /* 0x00000008050f7824 */ /* 0x000fc800078e020c */
[----:B------:R-:W1:Y:S02]  /*c450*/  SYNCS.PHASECHK.TRANS64.TRYWAIT P1, [R15+URZ+0x10], R6 ;  /* 0x000010060f0075a7 */ /* 0x000e64000802017f */
[----:B-1----:R-:W-:Y:S05]  /*c460*/  @!P1 BRA `(.L_x_205) ;  /* 0x0000000c00689947 */ /* 0x002fea0003800000 */
.L_x_223:
[----:B------:R-:W-:Y:S01]  /*c470*/  UPRMT UR8, UR15, 0x9910, URZ ;  /* 0x000099100f087896 */ /* 0x000fe2000800003f */
[----:B0-----:R0:W-:Y:S03]  /*c480*/  @!P3 SYNCS.ARRIVE.TRANS64 RZ, [R15+URZ], R7 ;  /* 0x000000070fffb9a7 */ /* 0x0011e6000800003f */
[----:B------:R-:W-:-:S06]  /*c490*/  UISETP.NE.AND UP0, UPT, UR8, 0x2, UPT ;  /* 0x000000020800788c */ /* 0x000fcc000bf05270 */
[----:B------:R-:W-:-:S13]  /*c4a0*/  PLOP3.LUT P1, PT, PT, PT, UP0, 0x80, 0x0 ;  /* 0x000000000000781c */ /* 0x000fda0003f2f008 */
[----:B0-----:R-:W-:Y:S05]  /*c4b0*/  @P1 BRA `(.L_x_206) ;  /* 0x0000000000041947 */ /* 0x001fea0003800000 */
[----:B------:R-:W-:Y:S01]  /*c4c0*/  BPT.TRAP 0x1 ;  /* 0x000000040000795c */ /* 0x000fe20000300000 */
.L_x_206:
[----:B------:R-:W-:Y:S05]  /*c4d0*/  @P0 BRA `(.L_x_207) ;  /* 0x0000000000040947 */ /* 0x000fea0003800000 */
[----:B------:R-:W-:Y:S01]  /*c4e0*/  BPT.TRAP 0x1 ;  /* 0x000000040000795c */ /* 0x000fe20000300000 */
.L_x_207:
[C-C-:B-1----:R-:W-:Y:S01]  /*c4f0*/  IMAD R6, R5.reuse, 0x10000, R12.reuse ;  /* 0x0001000005067824 */ /* 0x142fe200078e020c */
[----:B------:R-:W-:Y:S01]  /*c500*/  R2UR UR34, R14 ;  /* 0x000000000e2272ca */ /* 0x000fe200000e0000 */
[----:B------:R-:W-:Y:S01]  /*c510*/  IMAD R12, R5, 0x5000, R12 ;  /* 0x00005000050c7824 */ /* 0x000fe200078e020c */
[----:B------:R-:W-:Y:S01]  /*c520*/  R2UR UR33, R15 ;  /* 0x000000000f2172ca */ /* 0x000fe200000e0000 */
[----:B------:R-:W-:Y:S01]  /*c530*/  VIADD R16, R16, 0xffffffff ;  /* 0xffffffff10107836 */ /* 0x000fe20000000000 */
[----:B------:R-:W-:Y:S01]  /*c540*/  R2UR UR24, R6 ;  /* 0x00000000061872ca */ /* 0x000fe200000e0000 */
[----:B------:R-:W-:Y:S01]  /*c550*/  UIADD3 UR22, UP0, UR40, 0xf0, URZ ;  /* 0x000000f028167890 */ /* 0x000fe2000ff1e03f */
[----:B------:R-:W-:Y:S01]  /*c560*/  R2UR UR8, R12 ;  /* 0x000000000c0872ca */ /* 0x000fe200000e0000 */
[----:B------:R-:W-:Y:S01]  /*c570*/  UIADD3 UR42, UP1, UR40, 0x1f0, URZ ;  /* 0x000001f0282a7890 */ /* 0x000fe2000ff3e03f */
[----:B------:R-:W-:Y:S01]  /*c580*/  R2UR UR36, R13 ;  /* 0x000000000d2472ca */ /* 0x000fe200000e0000 */
[----:B------:R-:W-:Y:S01]  /*c590*/  UIADD3.X UR23, URZ, UR41, URZ, UP0, !UPT ;  /* 0x000000293f177290 */ /* 0x000fe200087fe43f */
[----:B------:R-:W-:Y:S01]  /*c5a0*/  R2UR UR35, R8 ;  /* 0x00000000082372ca */ /* 0x000fe200000e0000 */
[----:B------:R-:W-:Y:S01]  /*c5b0*/  UIADD3.X UR43, URZ, UR41, URZ, UP1, !UPT ;  /* 0x000000293f2b7290 */ /* 0x000fe20008ffe43f */
[----:B------:R-:W-:Y:S01]  /*c5c0*/  R2UR UR19, R9 ;  /* 0x00000000091372ca */ /* 0x000fe200000e0000 */
[----:B------:R-:W-:Y:S01]  /*c5d0*/  UIADD3 UR26, UR34, 0x80, URZ ;  /* 0x00000080221a7890 */ /* 0x000fe2000fffe03f */
[----:B------:R-:W-:Y:S01]  /*c5e0*/  ISETP.GT.AND P2, PT, R16, 0x1, PT ;  /* 0x000000011000780c */ /* 0x000fe20003f44270 */
[----:B------:R-:W-:Y:S01]  /*c5f0*/  VIADD R5, R5, 0x1 ;  /* 0x0000000105057836 */ /* 0x000fe20000000000 */
[----:B------:R-:W-:Y:S01]  /*c600*/  UMOV UR30, 0x0 ;  /* 0x00000000001e7882 */ /* 0x000fe20000000000 */
[----:B------:R-:W-:Y:S01]  /*c610*/  UIADD3 UR32, UR24, 0x100, URZ ;  /* 0x0000010018207890 */ /* 0x000fe2000fffe03f */
[----:B------:R-:W-:Y:S01]  /*c620*/  VIADD R14, R14, 0x100 ;  /* 0x000001000e0e7836 */ /* 0x000fe20000000000 */
[----:B------:R-:W-:Y:S01]  /*c630*/  UIADD3 UR24, UR24, 0x8100, URZ ;  /* 0x0000810018187890 */ /* 0x000fe2000fffe03f */
[----:B------:R-:W-:Y:S01]  /*c640*/  ISETP.NE.AND P1, PT, R5, 0x2, PT ;  /* 0x000000020500780c */ /* 0x000fe20003f25270 */
[----:B------:R-:W-:-:S02]  /*c650*/  UIADD3 UR16, UR8, 0x20100, URZ ;  /* 0x0002010008107890 */ /* 0x000fc4000fffe03f */
[----:B------:R-:W-:Y:S01]  /*c660*/  UIADD3 UR8, UR8, 0x22900, URZ ;  /* 0x0002290008087890 */ /* 0x000fe2000fffe03f */
[----:B------:R-:W-:Y:S01]  /*c670*/  SEL R7, RZ, 0x1, P1 ;  /* 0x00000001ff077807 */ /* 0x000fe20000800000 */
[----:B------:R-:W-:Y:S01]  /*c680*/  UMOV UR31, 0x10000000 ;  /* 0x10000000001f7882 */ /* 0x000fe20000000000 */
[----:B------:R-:W-:Y:S01]  /*c690*/  UMOV UR25, UR33 ;  /* 0x0000002100197c82 */ /* 0x000fe20008000000 */
[----:B------:R-:W-:Y:S01]  /*c6a0*/  UMOV UR28, UR36 ;  /* 0x00000024001c7c82 */ /* 0x000fe20008000000 */
[----:B------:R-:W-:Y:S01]  /*c6b0*/  UMOV UR27, UR35 ;  /* 0x00000023001b7c82 */ /* 0x000fe20008000000 */
[----:B------:R-:W-:Y:S01]  /*c6c0*/  UMOV UR17, UR33 ;  /* 0x0000002100117c82 */ /* 0x000fe20008000000 */
[----:B------:R-:W-:Y:S01]  /*c6d0*/  UMOV UR18, UR34 ;  /* 0x0000002200127c82 */ /* 0x000fe20008000000 */
[----:B------:R-:W-:Y:S01]  /*c6e0*/  UMOV UR20, UR36 ;  /* 0x0000002400147c82 */ /* 0x000fe20008000000 */
[----:B------:R0:W-:Y:S01]  /*c6f0*/  UTMALDG.3D [UR32], [UR22], desc[UR30] ;  /* 0x00001e20160075b4 */ /* 0x0001e20008011000 */
[----:B------:R-:W-:Y:S01]  /*c700*/  UMOV UR9, UR33 ;  /* 0x0000002100097c82 */ /* 0x000fe20008000000 */
[----:B------:R-:W-:Y:S01]  /*c710*/  UMOV UR11, UR19 ;  /* 0x00000013000b7c82 */ /* 0x000fe20008000000 */
[----:B------:R-:W-:Y:S01]  /*c720*/  UMOV UR12, UR36 ;  /* 0x00000024000c7c82 */ /* 0x000fe20008000000 */
[----:B------:R-:W-:Y:S01]  /*c730*/  UMOV UR10, UR26 ;  /* 0x0000001a000a7c82 */ /* 0x000fe20008000000 */
[----:B------:R-:W-:-:S02]  /*c740*/  LOP3.LUT R4, R4, R7, RZ, 0x3c, !PT ;  /* 0x0000000704047212 */ /* 0x000fc400078e3cff */
[----:B------:R-:W-:Y:S01]  /*c750*/  SEL R5, R5, RZ, P1 ;  /* 0x000000ff05057207 */ /* 0x000fe20000800000 */
[----:B------:R0:W-:Y:S01]  /*c760*/  UTMALDG.3D [UR24], [UR22], desc[UR30] ;  /* 0x00001e18160075b4 */ /* 0x0001e20008011000 */
[----:B------:R0:W-:Y:S01]  /*c770*/  UTMALDG.3D [UR16], [UR42], desc[UR30] ;  /* 0x00001e102a0075b4 */ /* 0x0001e20008011000 */
[----:B------:R0:W-:Y:S02]  /*c780*/  UTMALDG.3D [UR8], [UR42], desc[UR30] ;  /* 0x00001e082a0075b4 */ /* 0x0001e40008011000 */
[----:B0-----:R-:W-:Y:S05]  /*c790*/  @P2 BRA `(.L_x_208) ;  /* 0xfffffffc00142947 */ /* 0x001fea000383ffff */
.L_x_204:
[----:B------:R-:W-:Y:S05]  /*c7a0*/  BSYNC B1 ;  /* 0x0000000000017941 */ /* 0x000fea0003800000 */
.L_x_203:
[----:B------:R-:W-:Y:S01]  /*c7b0*/  LOP3.LUT P5, RZ, R0, 0xff, RZ, 0xc0, !PT ;  /* 0x000000ff00ff7812 */ /* 0x000fe200078ac0ff */
[----:B------:R-:W-:Y:S01]  /*c7c0*/  VIADD R11, R11, UR13 ;  /* 0x0000000d0b0b7c36 */ /* 0x000fe20008000000 */
[----:B------:R-:W-:Y:S01]  /*c7d0*/  ULDC.64 UR8, c[0x0][0x650] ;  /* 0x0001940000087ab9 */ /* 0x000fe20000000a00 */
[----:B------:R-:W-:Y:S01]  /*c7e0*/  IMAD.U32 R6, RZ, RZ, UR13 ;  /* 0x0000000dff067e24 */ /* 0x000fe2000f8e00ff */
[----:B------:R-:W-:Y:S01]  /*c7f0*/  BSSY B1, `(.L_x_209) ;  /* 0x000006b000017945 */ /* 0x000fe20003800000 */
[----:B------:R-:W-:Y:S01]  /*c800*/  IMAD.MOV.U32 R9, RZ, RZ, -0x1 ;  /* 0xffffffffff097424 */ /* 0x000fe200078e00ff */
[----:B------:R-:W-:Y:S01]  /*c810*/  ISETP.GT.U32.AND P1, PT, R11, 0x1, PT ;  /* 0x000000010b00780c */ /* 0x000fe20003f24070 */
[----:B------:R-:W-:Y:S01]  /*c820*/  IMAD.MOV.U32 R13, RZ, RZ, -0x1 ;  /* 0xffffffffff0d7424 */ /* 0x000fe200078e00ff */
[----:B------:R-:W-:Y:S02]  /*c830*/  SHF.R.U32.HI R0, RZ, 0x1, R11 ;  /* 0x00000001ff007819 */ /* 0x000fe4000001160b */
[----:B------:R-:W-:-:S02]  /*c840*/  ISETP.LT.U32.AND P1, PT, R6, 0x2, P1 ;  /* 0x000000020600780c */ /* 0x000fc40000f21070 */
[----:B------:R-:W-:Y:S01]  /*c850*/  LOP3.LUT R0, R0, 0x1, RZ, 0xc0, !PT ;  /* 0x0000000100007812 */ /* 0x000fe200078ec0ff */
[----:B------:R-:W0:Y:S01]  /*c860*/  @P5 S2R R5, SR_CgaCtaId ;  /* 0x0000000000055919 */ /* 0x000e220000008800 */
[----:B------:R-:W-:Y:S02]  /*c870*/  @P5 MOV R4, 0x400 ;  /* 0x0000040000045802 */ /* 0x000fe40000000f00 */
[----:B------:R-:W-:Y:S01]  /*c880*/  ISETP.NE.U32.AND P2, PT, R0, 0x1, PT ;  /* 0x000000010000780c */ /* 0x000fe20003f45070 */
[----:B------:R-:W-:Y:S01]  /*c890*/  IMAD.U32 R0, RZ, RZ, UR13 ;  /* 0x0000000dff007e24 */ /* 0x000fe2000f8e00ff */
[----:B------:R-:W-:-:S04]  /*c8a0*/  LOP3.LUT R11, R11, 0x1, RZ, 0xc0, !PT ;  /* 0x000000010b0b7812 */ /* 0x000fc800078ec0ff */
[----:B------:R-:W-:-:S04]  /*c8b0*/  ISETP.GT.U32.AND P2, PT, R0, 0x1, !P2 ;  /* 0x000000010000780c */ /* 0x000fc80005744070 */
[----:B------:R-:W-:Y:S02]  /*c8c0*/  SEL R0, RZ, 0x1, !P2 ;  /* 0x00000001ff007807 */ /* 0x000fe40005000000 */
[----:B0-----:R-:W-:Y:S02]  /*c8d0*/  @P5 LEA R4, R5, R4, 0x18 ;  /* 0x0000000405045211 */ /* 0x001fe400078ec0ff */
[----:B------:R-:W-:Y:S02]  /*c8e0*/  SEL R5, RZ, 0x1, !P1 ;  /* 0x00000001ff057807 */ /* 0x000fe40004800000 */
[----:B------:R0:W-:Y:S01]  /*c8f0*/  @P5 SYNCS.ARRIVE.TRANS64.A1T0 RZ, [R4+URZ+0x38], RZ ;  /* 0x000038ff04ff59a7 */ /* 0x0001e2000810003f */
[----:B------:R-:W-:Y:S02]  /*c900*/  IADD3 R2, P5, R2, UR38, RZ ;  /* 0x0000002602027c10 */ /* 0x000fe4000ffbe0ff */
[----:B------:R-:W-:Y:S01]  /*c910*/  LOP3.LUT R10, R0, R10, R5, 0x96, !PT ;  /* 0x0000000a000a7212 */ /* 0x000fe200078e9605 */
[----:B------:R-:W-:Y:S01]  /*c920*/  IMAD.MOV.U32 R5, RZ, RZ, -0x1 ;  /* 0xffffffffff057424 */ /* 0x000fe200078e00ff */
[----:B------:R-:W-:-:S02]  /*c930*/  IADD3.X R3, R3, UR14, RZ, P5, !PT ;  /* 0x0000000e03037c10 */ /* 0x000fc4000affe4ff */
[----:B------:R-:W-:Y:S02]  /*c940*/  ISETP.GE.U32.AND P5, PT, R2, UR8, PT ;  /* 0x0000000802007c0c */ /* 0x000fe4000bfa6070 */
[----:B0-----:R-:W-:Y:S02]  /*c950*/  PRMT R4, RZ, 0x7610, R4 ;  /* 0x00007610ff047816 */ /* 0x001fe40000000004 */
[----:B------:R-:W-:Y:S02]  /*c960*/  ISETP.GE.U32.AND.EX P1, PT, R3, UR9, PT, P5 ;  /* 0x0000000903007c0c */ /* 0x000fe4000bf26150 */
[----:B------:R-:W-:-:S11]  /*c970*/  PRMT R0, RZ, 0x7610, R0 ;  /* 0x00007610ff007816 */ /* 0x000fd60000000000 */
[----:B------:R-:W-:Y:S05]  /*c980*/  @P1 BRA `(.L_x_210) ;  /* 0x0000000400441947 */ /* 0x000fea0003800000 */
[----:B------:R-:W-:Y:S01]  /*c990*/  ULDC.64 UR8, c[0x0][0x628] ;  /* 0x00018a0000087ab9 */ /* 0x000fe20000000a00 */
[----:B------:R-:W0:Y:S01]  /*c9a0*/  S2R R14, SR_CTAID.X ;  /* 0x00000000000e7919 */ /* 0x000e220000002500 */
[----:B------:R-:W-:Y:S01]  /*c9b0*/  ISETP.NE.U32.AND P1, PT, RZ, UR8, PT ;  /* 0x00000008ff007c0c */ /* 0x000fe2000bf25070 */
[----:B------:R-:W-:Y:S01]  /*c9c0*/  ULDC UR11, c[0x0][0x630] ;  /* 0x00018c00000b7ab9 */ /* 0x000fe20000000800 */
[----:B------:R-:W-:Y:S01]  /*c9d0*/  IMAD.MOV.U32 R4, RZ, RZ, R2 ;  /* 0x000000ffff047224 */ /* 0x000fe200078e0002 */
[----:B------:R-:W1:Y:S01]  /*c9e0*/  S2R R12, SR_CTAID.Y ;  /* 0x00000000000c7919 */ /* 0x000e620000002600 */
[----:B------:R-:W-:Y:S01]  /*c9f0*/  ISETP.NE.AND.EX P1, PT, RZ, UR9, PT, P1 ;  /* 0x00000009ff007c0c */ /* 0x000fe2000bf25310 */
[----:B------:R-:W-:-:S12]  /*ca00*/  IMAD.MOV.U32 R5, RZ, RZ, R3 ;  /* 0x000000ffff057224 */ /* 0x000fd800078e0003 */
[----:B------:R-:W-:Y:S05]  /*ca10*/  @!P1 BRA `(.L_x_211) ;  /* 0x0000000000289947 */ /* 0x000fea0003800000 */
[----:B------:R-:W-:Y:S02]  /*ca20*/  ULDC UR10, c[0x0][0x634] ;  /* 0x00018d00000a7ab9 */ /* 0x000fe40000000800 */
[----:B------:R-:W-:-:S05]  /*ca30*/  IADD3 R9, P1, R2, UR10, RZ ;  /* 0x0000000a02097c10 */ /* 0x000fca000ff3e0ff */
[----:B------:R-:W-:-:S04]  /*ca40*/  IMAD.X R13, RZ, RZ, R3, P1 ;  /* 0x000000ffff0d7224 */ /* 0x000fc800008e0603 */
[----:B------:R-:W-:-:S04]  /*ca50*/  IMAD.WIDE.U32 R6, R13, UR8, RZ ;  /* 0x000000080d067c25 */ /* 0x000fc8000f8e00ff */
[----:B------:R-:W-:-:S04]  /*ca60*/  IMAD.WIDE.U32 R6, P1, R9, UR9, R6 ;  /* 0x0000000909067c25 */ /* 0x000fc8000f820006 */
[----:B------:R-:W-:-:S04]  /*ca70*/  IMAD.WIDE.U32 R8, R9, UR8, RZ ;  /* 0x0000000809087c25 */ /* 0x000fc8000f8e00ff */
[----:B------:R-:W-:Y:S01]  /*ca80*/  IMAD.X R5, RZ, RZ, RZ, P1 ;  /* 0x000000ffff057224 */ /* 0x000fe200008e06ff */
[----:B------:R-:W-:Y:S01]  /*ca90*/  IADD3 RZ, P1, R9, R6, RZ ;  /* 0x0000000609ff7210 */ /* 0x000fe20007f3e0ff */
[----:B------:R-:W-:-:S04]  /*caa0*/  IMAD.MOV.U32 R4, RZ, RZ, R7 ;  /* 0x000000ffff047224 */ /* 0x000fc800078e0007 */
[----:B------:R-:W-:-:S08]  /*cab0*/  IMAD.WIDE.U32.X R4, R13, UR9, R4, P1 ;  /* 0x000000090d047c25 */ /* 0x000fd000088e0404 */
.L_x_211:
[--C-:B------:R-:W-:Y:S01]  /*cac0*/  SHF.R.U64 R13, R4, UR11, R5.reuse ;  /* 0x0000000b040d7c19 */ /* 0x100fe20008001205 */
[----:B------:R-:W-:Y:S01]  /*cad0*/  ULDC.64 UR8, c[0x0][0x620] ;  /* 0x0001880000087ab9 */ /* 0x000fe20000000a00 */
[----:B------:R-:W-:Y:S01]  /*cae0*/  SHF.R.U32.HI R4, RZ, UR11, R5 ;  /* 0x0000000bff047c19 */ /* 0x000fe20008011605 */
[----:B------:R-:W2:Y:S01]  /*caf0*/  LDC R9, c[0x0][0x144] ;  /* 0x00005100ff097b82 */ /* 0x000ea20000000800 */
[----:B------:R-:W-:Y:S01]  /*cb00*/  IADD3 R7, P1, RZ, -R13, RZ ;  /* 0x8000000dff077210 */ /* 0x000fe20007f3e0ff */
[----:B------:R-:W-:Y:S01]  /*cb10*/  ULDC.64 UR16, c[0x0][0x640] ;  /* 0x0001900000107ab9 */ /* 0x000fe20000000a00 */
[----:B0-----:R-:W-:Y:S01]  /*cb20*/  I2FP.F32.U32 R8, R14 ;  /* 0x0000000e00087245 */ /* 0x001fe20000201000 */
[----:B------:R-:W-:Y:S02]  /*cb30*/  ULDC UR10, c[0x0][0x608] ;  /* 0x00018200000a7ab9 */ /* 0x000fe40000000800 */
[----:B------:R-:W-:Y:S01]  /*cb40*/  IMAD.X R4, RZ, RZ, ~R4, P1 ;  /* 0x000000ffff047224 */ /* 0x000fe200008e0e04 */
[----:B------:R-:W-:Y:S01]  /*cb50*/  ISETP.NE.U32.AND P1, PT, RZ, UR16, PT ;  /* 0x00000010ff007c0c */ /* 0x000fe2000bf25070 */
[----:B------:R-:W0:Y:S02]  /*cb60*/  LDC R17, c[0x0][0x148] ;  /* 0x00005200ff117b82 */ /* 0x000e240000000800 */
[----:B------:R-:W-:Y:S01]  /*cb70*/  IMAD R6, R4, UR8, RZ ;  /* 0x0000000804067c24 */ /* 0x000fe2000f8e02ff */
[----:B------:R-:W-:Y:S01]  /*cb80*/  ISETP.NE.AND.EX P1, PT, RZ, UR17, PT, P1 ;  /* 0x00000011ff007c0c */ /* 0x000fe2000bf25310 */
[----:B------:R-:W-:Y:S01]  /*cb90*/  IMAD.WIDE.U32 R4, R7, UR8, R2 ;  /* 0x0000000807047c25 */ /* 0x000fe2000f8e0002 */
[----:B------:R-:W-:-:S03]  /*cba0*/  ULDC UR8, c[0x0][0x150] ;  /* 0x0000540000087ab9 */ /* 0x000fc60000000800 */
[----:B------:R-:W-:Y:S01]  /*cbb0*/  FMUL R8, R8, UR8 ;  /* 0x0000000808087c20 */ /* 0x000fe20008400000 */
[----:B------:R-:W-:Y:S01]  /*cbc0*/  IMAD R7, R7, UR9, R6 ;  /* 0x0000000907077c24 */ /* 0x000fe2000f8e0206 */
[----:B------:R-:W-:Y:S01]  /*cbd0*/  ULDC UR8, c[0x0][0x618] ;  /* 0x0001860000087ab9 */ /* 0x000fe20000000800 */
[----:B------:R-:W-:Y:S02]  /*cbe0*/  ULDC UR9, c[0x0][0x154] ;  /* 0x0000550000097ab9 */ /* 0x000fe40000000800 */
[----:B------:R-:W-:Y:S01]  /*cbf0*/  IMAD.IADD R5, R5, 0x1, R7 ;  /* 0x0000000105057824 */ /* 0x000fe200078e0207 */
[----:B------:R-:W3:Y:S04]  /*cc00*/  F2I.U32.TRUNC.NTZ R8, R8 ;  /* 0x0000000800087305 */ /* 0x000ee8000020f000 */
[----:B------:R-:W-:-:S02]  /*cc10*/  SHF.R.U64 R15, R4, UR8, R5 ;  /* 0x00000008040f7c19 */ /* 0x000fc40008001205 */
[----:B-1----:R-:W-:-:S05]  /*cc20*/  I2FP.F32.U32 R4, R12 ;  /* 0x0000000c00047245 */ /* 0x002fca0000201000 */
[----:B------:R-:W-:Y:S01]  /*cc30*/  FMUL R6, R4, UR9 ;  /* 0x0000000904067c20 */ /* 0x000fe20008400000 */
[----:B------:R-:W-:Y:S01]  /*cc40*/  SHF.R.U32.HI R4, RZ, UR8, R5 ;  /* 0x00000008ff047c19 */ /* 0x000fe20008011605 */
[----:B------:R-:W-:Y:S02]  /*cc50*/  ULDC UR8, c[0x0][0x658] ;  /* 0x0001960000087ab9 */ /* 0x000fe40000000800 */
[----:B------:R1:W4:Y:S01]  /*cc60*/  F2I.U32.TRUNC.NTZ R20, R6 ;  /* 0x0000000600147305 */ /* 0x000322000020f000 */
[----:B------:R-:W-:Y:S01]  /*cc70*/  SHF.R.U64 R18, R15, UR10, R4 ;  /* 0x0000000a0f127c19 */ /* 0x000fe20008001204 */
[----:B---3--:R-:W-:Y:S01]  /*cc80*/  IMAD.MOV R8, RZ, RZ, -R8 ;  /* 0x000000ffff087224 */ /* 0x008fe200078e0a08 */
[----:B------:R-:W-:-:S03]  /*cc90*/  SHF.R.U32.HI R5, RZ, UR10, R4 ;  /* 0x0000000aff057c19 */ /* 0x000fc60008011604 */
[----:B--2---:R-:W-:Y:S01]  /*cca0*/  IMAD R14, R9, R8, R14 ;  /* 0x00000008090e7224 */ /* 0x004fe200078e020e */
[--C-:B------:R-:W-:Y:S02]  /*ccb0*/  SHF.R.U64 R16, R18, UR8, R5.reuse ;  /* 0x0000000812107c19 */ /* 0x100fe40008001205 */
[----:B------:R-:W-:-:S03]  /*ccc0*/  SHF.R.U32.HI R5, RZ, UR8, R5 ;  /* 0x00000008ff057c19 */ /* 0x000fc60008011605 */
[----:B------:R-:W-:Y:S01]  /*ccd0*/  IMAD.MOV.U32 R4, RZ, RZ, R16 ;  /* 0x000000ffff047224 */ /* 0x000fe200078e0010 */
[----:B-1--4-:R-:W-:Y:S06]  /*cce0*/  @!P1 BRA `(.L_x_212) ;  /* 0x0000000000289947 */ /* 0x012fec0003800000 */
        /* <DEDUP_REMOVED lines=10> */
.L_x_212:
[----:B------:R-:W-:Y:S01]  /*cd90*/  ULDC UR8, c[0x0][0x648] ;  /* 0x0001920000087ab9 */ /* 0x000fe20000000800 */
[----:B------:R-:W-:Y:S01]  /*cda0*/  IMAD.MOV R20, RZ, RZ, -R20 ;  /* 0x000000ffff147224 */ /* 0x000fe200078e0a14 */
[----:B------:R-:W-:Y:S01]  /*cdb0*/  SHF.R.U64 R5, R4, UR8, R5 ;  /* 0x0000000804057c19 */ /* 0x000fe20008001205 */
[----:B------:R-:W-:Y:S01]  /*cdc0*/  ULDC UR8, c[0x0][0x638] ;  /* 0x00018e0000087ab9 */ /* 0x000fe20000000800 */
[----:B------:R-:W-:Y:S01]  /*cdd0*/  LOP3.LUT R4, R18, UR7, RZ, 0xc0, !PT ;  /* 0x0000000712047c12 */ /* 0x000fe2000f8ec0ff */
[----:B0-----:R-:W-:Y:S01]  /*cde0*/  @P4 IMAD R14, R17, R20, R12 ;  /* 0x00000014110e4224 */ /* 0x001fe200078e020c */
[----:B------:R-:W-:Y:S01]  /*cdf0*/  LOP3.LUT R15, R15, UR4, RZ, 0xc0, !PT ;  /* 0x000000040f0f7c12 */ /* 0x000fe2000f8ec0ff */
[----:B------:R-:W-:Y:S01]  /*ce00*/  IMAD.MOV R7, RZ, RZ, -R5 ;  /* 0x000000ffff077224 */ /* 0x000fe200078e0a05 */
[----:B------:R-:W-:Y:S01]  /*ce10*/  ULDC UR9, c[0x0][0x610] ;  /* 0x0001840000097ab9 */ /* 0x000fe20000000800 */
[----:B------:R-:W-:Y:S02]  /*ce20*/  IMAD R5, R5, UR5, R4 ;  /* 0x0000000505057c24 */ /* 0x000fe4000f8e0204 */
[----:B------:R-:W-:Y:S01]  /*ce30*/  IMAD R16, R7, UR8, R16 ;  /* 0x0000000807107c24 */ /* 0x000fe2000f8e0210 */
[----:B------:R-:W-:Y:S01]  /*ce40*/  ULDC UR8, c[0x0][0x600] ;  /* 0x0001800000087ab9 */ /* 0x000fe20000000800 */
[----:B------:R-:W-:-:S02]  /*ce50*/  IMAD R5, R5, UR9, R14 ;  /* 0x0000000905057c24 */ /* 0x000fc4000f8e020e */
[----:B------:R-:W-:Y:S02]  /*ce60*/  IMAD R16, R16, UR8, R15 ;  /* 0x0000000810107c24 */ /* 0x000fe4000f8e020f */
[----:B------:R-:W-:-:S03]  /*ce70*/  IMAD.MOV.U32 R4, RZ, RZ, 0x1 ;  /* 0x00000001ff047424 */ /* 0x000fc600078e00ff */
[----:B------:R-:W-:Y:S02]  /*ce80*/  SEL R9, R16, R5, !P4 ;  /* 0x0000000510097207 */ /* 0x000fe40006000000 */
[----:B------:R-:W-:-:S07]  /*ce90*/  SEL R5, R5, R16, !P4 ;  /* 0x0000001005057207 */ /* 0x000fce0006000000 */
.L_x_210:
[----:B------:R-:W-:Y:S05]  /*cea0*/  BSYNC B1 ;  /* 0x0000000000017941 */ /* 0x000fea0003800000 */
.L_x_209:
[----:B------:R-:W-:-:S13]  /*ceb0*/  LOP3.LUT P1, RZ, R4, 0xff, RZ, 0xc0, !PT ;  /* 0x000000ff04ff7812 */ /* 0x000fda000782c0ff */
[----:B------:R-:W-:Y:S05]  /*cec0*/  @P1 BRA `(.L_x_213) ;  /* 0xfffffff400141947 */ /* 0x000fea000383ffff */
[----:B------:R-:W-:Y:S05]  /*ced0*/  BSYNC B0 ;  /* 0x0000000000007941 */ /* 0x000fea0003800000 */
.L_x_201:
[----:B------:R-:W-:-:S03]  /*cee0*/  UMOV UR8, 0xffffffff ;  /* 0xffffffff00087882 */ /* 0x000fc60000000000 */
[----:B------:R-:W-:Y:S05]  /*cef0*/  BRA.DIV UR8, `(.L_x_214) ;  /* 0x0000000208d87947 */ /* 0x000fea000b800000 */
[----:B------:R-:W-:-:S13]  /*cf00*/  ELECT P0, URZ, PT ;  /* 0x00000000003f782f */ /* 0x000fda0003800000 */
.L_x_226:
[----:B------:R-:W-:Y:S04]  /*cf10*/  BSSY B0, `(.L_x_215) ;  /* 0x000001a000007945 */ /* 0x000fe80003800000 */
[----:B------:R-:W-:Y:S05]  /*cf20*/  @!P0 BRA `(.L_x_216) ;  /* 0x0000000000608947 */ /* 0x000fea0003800000 */
[----:B------:R-:W-:-:S04]  /*cf30*/  ULOP3.LUT UR8, UR6, 0x2, URZ, 0xfc, !UPT ;  /* 0x0000000206087892 */ /* 0x000fc8000f8efc3f */
[----:B------:R-:W-:-:S06]  /*cf40*/  UISETP.NE.AND UP0, UPT, UR8, 0x3, UPT ;  /* 0x000000030800788c */ /* 0x000fcc000bf05270 */
[----:B------:R-:W-:-:S13]  /*cf50*/  PLOP3.LUT P0, PT, PT, PT, UP0, 0x80, 0x0 ;  /* 0x000000000000781c */ /* 0x000fda0003f0f008 */
[----:B------:R-:W-:Y:S05]  /*cf60*/  @!P0 BRA `(.L_x_217) ;  /* 0x0000000000048947 */ /* 0x000fea0003800000 */
[----:B------:R-:W-:Y:S01]  /*cf70*/  BPT.TRAP 0x1 ;  /* 0x000000040000795c */ /* 0x000fe20000300000 */
.L_x_217:
[----:B------:R-:W0:Y:S01]  /*cf80*/  S2R R3, SR_CgaCtaId ;  /* 0x0000000000037919 */ /* 0x000e220000008800 */
[----:B------:R-:W-:Y:S02]  /*cf90*/  MOV R0, 0x400 ;  /* 0x0000040000007802 */ /* 0x000fe40000000f00 */
[----:B------:R-:W-:Y:S02]  /*cfa0*/  SHF.L.U32 R2, R10, 0x1f, RZ ;  /* 0x0000001f0a027819 */ /* 0x000fe400000006ff */
[----:B0-----:R-:W-:-:S05]  /*cfb0*/  LEA R0, R3, R0, 0x18 ;  /* 0x0000000003007211 */ /* 0x001fca00078ec0ff */
[----:B------:R-:W-:-:S04]  /*cfc0*/  VIADD R0, R0, 0x10 ;  /* 0x0000001000007836 */ /* 0x000fc80000000000 */
[C---:B------:R-:W-:Y:S02]  /*cfd0*/  IMAD R5, R11.reuse, 0x8, R0 ;  /* 0x000000080b057824 */ /* 0x040fe400078e0200 */
[----:B------:R-:W-:Y:S02]  /*cfe0*/  VIADD R11, R11, 0x1 ;  /* 0x000000010b0b7836 */ /* 0x000fe40000000000 */
[----:B------:R-:W0:Y:S03]  /*cff0*/  SYNCS.PHASECHK.TRANS64.TRYWAIT P0, [R5+URZ], R2 ;  /* 0x00000002050075a7 */ /* 0x000e26000800017f */
[----:B------:R-:W-:-:S04]  /*d000*/  ISETP.NE.AND P1, PT, R11, 0x2, PT ;  /* 0x000000020b00780c */ /* 0x000fc80003f25270 */
[----:B------:R-:W-:Y:S02]  /*d010*/  SEL R3, RZ, 0x1, P1 ;  /* 0x00000001ff037807 */ /* 0x000fe40000800000 */
[----:B------:R-:W-:Y:S02]  /*d020*/  SEL R11, R11, RZ, P1 ;  /* 0x000000ff0b0b7207 */ /* 0x000fe40000800000 */
[----:B------:R-:W-:Y:S01]  /*d030*/  LOP3.LUT R3, R10, R3, RZ, 0x3c, !PT ;  /* 0x000000030a037212 */ /* 0x000fe200078e3cff */
[----:B0-----:R-:W-:Y:S06]  /*d040*/  @!P0 BRA `(.L_x_218) ;  /* 0x0000000000a88947 */ /* 0x001fec0003800000 */
.L_x_227:
[----:B------:R-:W-:Y:S01]  /*d050*/  IMAD R11, R11, 0x8, R0 ;  /* 0x000000080b0b7824 */ /* 0x000fe200078e0200 */
[----:B------:R-:W-:-:S07]  /*d060*/  SHF.L.U32 R0, R3, 0x1f, RZ ;  /* 0x0000001f03007819 */ /* 0x000fce00000006ff */
.L_x_219:
[----:B-1----:R1:W2:Y:S02]  /*d070*/  SYNCS.PHASECHK.TRANS64.TRYWAIT P0, [R11+URZ], R0 ;  /* 0x000000000b0075a7 */ /* 0x0022a4000800017f */
[----:B--2---:R-:W-:Y:S05]  /*d080*/  @!P0 NANOSLEEP.SYNCS 0x989680 ;  /* 0x009896800000895d */ /* 0x004fea0003900000 */
[----:B------:R-:W2:Y:S02]  /*d090*/  @!P0 SYNCS.PHASECHK.TRANS64 P0, [R11+URZ], R0 ;  /* 0x000000000b0085a7 */ /* 0x000ea4000800007f */
[----:B--2---:R-:W-:Y:S05]  /*d0a0*/  @!P0 BRA `(.L_x_219) ;  /* 0xfffffffc00f08947 */ /* 0x004fea000383ffff */
.L_x_216:
[----:B------:R-:W-:Y:S05]  /*d0b0*/  BSYNC B0 ;  /* 0x0000000000007941 */ /* 0x000fea0003800000 */
.L_x_215:
[----:B------:R-:W-:Y:S05]  /*d0c0*/  EXIT ;  /* 0x000000000000794d */ /* 0x000fea0003800000 */
.L_x_17:
[----:B-1----:R-:W-:-:S04]  /*d0d0*/  IMAD.U32 R7, RZ, RZ, UR14 ;  /* 0x0000000eff077e24 */ /* 0x002fc8000f8e00ff */
[----:B------:R1:W2:Y:S03]  /*d0e0*/  SYNCS.PHASECHK.TRANS64.TRYWAIT P0, [R7+URZ], R6 ;  /* 0x00000006070075a7 */ /* 0x0002a6000800017f */
[----:B--2---:R-:W-:Y:S05]  /*d0f0*/  @!P0 NANOSLEEP.SYNCS 0x989680 ;  /* 0x009896800000895d */ /* 0x004fea0003900000 */
[----:B------:R-:W2:Y:S02]  /*d100*/  @!P0 SYNCS.PHASECHK.TRANS64 P0, [R7+URZ], R6 ;  /* 0x00000006070085a7 */ /* 0x000ea4000800007f */
[----:B--2---:R-:W-:Y:S05]  /*d110*/  @!P0 BRA `(.L_x_17) ;  /* 0xfffffffc00ec8947 */ /* 0x004fea000383ffff */
[----:B------:R-:W-:Y:S05]  /*d120*/  BRA `(.L_x_16) ;  /* 0xffffff4400587947 */ /* 0x000fea000383ffff */
.L_x_23:
[----:B-1----:R-:W-:-:S04]  /*d130*/  IMAD.U32 R167, RZ, RZ, UR18 ;  /* 0x00000012ffa77e24 */ /* 0x002fc8000f8e00ff */
[----:B------:R1:W2:Y:S03]  /*d140*/  SYNCS.PHASECHK.TRANS64.TRYWAIT P0, [R167+URZ], R166 ;  /* 0x000000a6a70075a7 */ /* 0x0002a6000800017f */
[----:B--2---:R-:W-:Y:S05]  /*d150*/  @!P0 NANOSLEEP.SYNCS 0x989680 ;  /* 0x009896800000895d */ /* 0x004fea0003900000 */
[----:B------:R-:W2:Y:S02]  /*d160*/  @!P0 SYNCS.PHASECHK.TRANS64 P0, [R167+URZ], R166 ;  /* 0x000000a6a70085a7 */ /* 0x000ea4000800007f */
[----:B--2---:R-:W-:Y:S05]  /*d170*/  @!P0 BRA `(.L_x_23) ;  /* 0xfffffffc00ec8947 */ /* 0x004fea000383ffff */
[----:B------:R-:W-:Y:S05]  /*d180*/  BRA `(.L_x_22) ;  /* 0xffffff6000f87947 */ /* 0x000fea000383ffff */
.L_x_202:
[----:B------:R-:W-:Y:S01]  /*d190*/  BSSY B1, `(.L_x_220) ;  /* 0x0000006000017945 */ /* 0x000fe20003800000 */
[----:B------:R-:W-:-:S07]  /*d1a0*/  IMAD.MOV.U32 R4, RZ, RZ, -0x1 ;  /* 0xffffffffff047424 */ /* 0x000fce00078e00ff */
[----:B------:R-:W-:Y:S05]  /*d1b0*/  WARPSYNC.COLLECTIVE R4, `(.L_x_221) ;  /* 0x00000000040c7348 */ /* 0x000fea0003c00000 */
[----:B------:R-:W-:Y:S02]  /*d1c0*/  ELECT P1, UR62, PT ;  /* 0x00000000003e782f */ /* 0x000fe40003820000 */
[----:B------:R-:W-:Y:S01]  /*d1d0*/  MOV R4, UR62 ;  /* 0x0000003e00047c02 */ /* 0x000fe20008000f00 */
[----:B------:R-:W-:Y:S10]  /*d1e0*/  ENDCOLLECTIVE ;  /* 0x000000000000791b */ /* 0x000ff40003800000 */
.L_x_221:
[----:B------:R-:W-:Y:S05]  /*d1f0*/  BSYNC B1 ;  /* 0x0000000000017941 */ /* 0x000fea0003800000 */
.L_x_220:
[----:B------:R-:W-:Y:S05]  /*d200*/  BRA `(.L_x_222) ;  /* 0xfffffff000507947 */ /* 0x000fea000383ffff */
.L_x_205:
[----:B-1----:R1:W2:Y:S02]  /*d210*/  SYNCS.PHASECHK.TRANS64.TRYWAIT P1, [R15+URZ+0x10], R6 ;  /* 0x000010060f0075a7 */ /* 0x0022a4000802017f */
[----:B--2---:R-:W-:Y:S05]  /*d220*/  @!P1 NANOSLEEP.SYNCS 0x989680 ;  /* 0x009896800000995d */ /* 0x004fea0003900000 */
[----:B------:R-:W2:Y:S02]  /*d230*/  @!P1 SYNCS.PHASECHK.TRANS64 P1, [R15+URZ+0x10], R6 ;  /* 0x000010060f0095a7 */ /* 0x000ea4000802007f */
[----:B--2---:R-:W-:Y:S05]  /*d240*/  @!P1 BRA `(.L_x_205) ;  /* 0xfffffffc00f09947 */ /* 0x004fea000383ffff */
[----:B------:R-:W-:Y:S05]  /*d250*/  BRA `(.L_x_223) ;  /* 0xfffffff000847947 */ /* 0x000fea000383ffff */
.L_x_214:
[----:B------:R-:W-:Y:S01]  /*d260*/  BSSY B0, `(.L_x_224) ;  /* 0x0000006000007945 */ /* 0x000fe20003800000 */
[----:B------:R-:W-:-:S07]  /*d270*/  IMAD.MOV.U32 R4, RZ, RZ, -0x1 ;  /* 0xffffffffff047424 */ /* 0x000fce00078e00ff */
[----:B------:R-:W-:Y:S05]  /*d280*/  WARPSYNC.COLLECTIVE R4, `(.L_x_225) ;  /* 0x00000000040c7348 */ /* 0x000fea0003c00000 */
[----:B------:R-:W-:Y:S02]  /*d290*/  ELECT P1, UR62, PT ;  /* 0x00000000003e782f */ /* 0x000fe40003820000 */
[----:B------:R-:W-:Y:S01]  /*d2a0*/  MOV R4, UR62 ;  /* 0x0000003e00047c02 */ /* 0x000fe20008000f00 */
[----:B------:R-:W-:Y:S10]  /*d2b0*/  ENDCOLLECTIVE ;  /* 0x000000000000791b */ /* 0x000ff40003800000 */
.L_x_225:
[----:B------:R-:W-:Y:S05]  /*d2c0*/  BSYNC B0 ;  /* 0x0000000000007941 */ /* 0x000fea0003800000 */
.L_x_224:
[----:B------:R-:W-:Y:S01]  /*d2d0*/  PLOP3.LUT P0, PT, P1, PT, PT, 0x80, 0x0 ;  /* 0x000000000000781c */ /* 0x000fe20000f0f070 */
[----:B------:R-:W-:-:S12]  /*d2e0*/  BRA `(.L_x_226) ;  /* 0xfffffffc00087947 */ /* 0x000fd8000383ffff */
.L_x_218:
[----:B0-----:R0:W1:Y:S02]  /*d2f0*/  SYNCS.PHASECHK.TRANS64.TRYWAIT P0, [R5+URZ], R2 ;  /* 0x00000002050075a7 */ /* 0x001064000800017f */
[----:B-1----:R-:W-:Y:S05]  /*d300*/  @!P0 NANOSLEEP.SYNCS 0x989680 ;  /* 0x009896800000895d */ /* 0x002fea0003900000 */
[----:B------:R-:W1:Y:S02]  /*d310*/  @!P0 SYNCS.PHASECHK.TRANS64 P0, [R5+URZ], R2 ;  /* 0x00000002050085a7 */ /* 0x000e64000800007f */
[----:B-1----:R-:W-:Y:S05]  /*d320*/  @!P0 BRA `(.L_x_218) ;  /* 0xfffffffc00f08947 */ /* 0x002fea000383ffff */
[----:B------:R-:W-:Y:S05]  /*d330*/  BRA `(.L_x_227) ;  /* 0xfffffffc00447947 */ /* 0x000fea000383ffff */
.L_x_228:
[----:B------:R-:W-:-:S00]  /*d340*/  BRA `(.L_x_228) ;  /* 0xfffffffc00fc7947 */ /* 0x000fc0000383ffff */
[----:B------:R-:W-:-:S00]  /*d350*/  NOP ;  /* 0x0000000000007918 */ /* 0x000fc00000000000 */
        /* <DEDUP_REMOVED lines=10> */
.L_x_229:


//--------------------- .nv.shared._ZN7cutlass13device_kernelINS_4gemm6kernel13GemmUniversalIN4cute5tupleIJiiiiEEENS1_10collective13CollectiveMmaINS1_37MainloopSm90TmaGmmaWarpSpecializedFP8ILi2ENS5_IJNS4_1CILi1EEESB_SB_EEENS1_35KernelTmaWarpSpecializedCooperativeEEENS5_IJNSA_ILi256EEENSA_ILi80EEESF_EEENS_12float_e4m3_tENS5_IJlSB_lEEESI_SJ_NS4_8TiledMMAINS4_8MMA_AtomIJNS4_4SM904GMMA30MMA_64x16x32_F32E4M3E4M3_SS_TNILNSN_7ScaleInE1ELSP_1EEEEEENS4_6LayoutINS5_IJNSA_ILi2EEESB_SB_EEENS5_IJSB_NSA_ILi0EEESV_EEEEENS5_IJNS4_10UnderscoreESY_SY_EEEEENS4_13SM90_TMA_LOADENS4_14ComposedLayoutINS4_7SwizzleILi3ELi4ELi3EEENS4_18smem_ptr_flag_bitsILi8EEENSS_INS5_IJNSA_ILi8EEENSA_ILi128EEEEEENS5_IJS18_SB_EEEEEEEvNS4_8identityES11_S1C_vS1D_EENS_8epilogue10collective6detail29Sm90TmaWarpSpecializedAdapterINS1G_15DefaultEpilogueISI_SJ_SJ_NS1F_6thread17LinearCombinationISI_Li1EffLNS1K_9ScaleType4KindE0ELNS_15FloatRoundStyleE2ESI_EENS1_15EpilogueDefaultEEEEEvvEEEEvNT_6ParamsE --------------------------
	.section	.nv.shared._ZN7cutlass13device_kernelINS_4gemm6kernel13GemmUniversalIN4cute5tupleIJiiiiEEENS1_10collective13CollectiveMmaINS1_37MainloopSm90TmaGmmaWarpSpecializedFP8ILi2ENS5_IJNS4_1CILi1EEESB_SB_EEENS1_35KernelTmaWarpSpecializedCooperativeEEENS5_IJNSA_ILi256EEENSA_ILi80EEESF_EEENS_12float_e4m3_tENS5_IJlSB_lEEESI_SJ_NS4_8TiledMMAINS4_8MMA_AtomIJNS4_4SM904GMMA30MMA_64x16x32_F32E4M3E4M3_SS_TNILNSN_7ScaleInE1ELSP_1EEEEEENS4_6LayoutINS5_IJNSA_ILi2EEESB_SB_EEENS5_IJSB_NSA_ILi0EEESV_EEEEENS5_IJNS4_10UnderscoreESY_SY_EEEEENS4_13SM90_TMA_LOADENS4_14ComposedLayoutINS4_7SwizzleILi3ELi4ELi3EEENS4_18smem_ptr_flag_bitsILi8EEENSS_INS5_IJNSA_ILi8EEENSA_ILi128EEEEEENS5_IJS18_SB_EEEEEEEvNS4_8identityES11_S1C_vS1D_EENS_8epilogue10collective6detail29Sm90TmaWarpSpecializedAdapterINS1G_15DefaultEpilogueISI_SJ_SJ_NS1F_6thread17LinearCombinationISI_Li1EffLNS1K_9ScaleType4KindE0ELNS_15FloatRoundStyleE2ESI_EENS1_15EpilogueDefaultEEEEEvvEEEEvNT_6ParamsE,"aw",@nobits
	.sectionflags	@""
	.align	16
	.zero		1024


//--------------------- .nv.shared.reserved.0     --------------------------
	.section	.nv.shared.reserved.0,"aw",@nobits
	.weak		__nv_reservedSMEM_offset_0_alias
	.size		__nv_reservedSMEM_offset_0_alias, 0, 0
	.other		__nv_reservedSMEM_offset_0_alias,@"STO_CUDA_RESERVED_SHARED STV_DEFAULT"
__nv_reservedSMEM_offset_0_alias:
	.zero		0


//--------------------- .nv.global                --------------------------
	.section	.nv.global,"aw",@nobits
.nv.global:
	.type		_ZN40_INTERNAL_937763c7_4_k_cu_520ae48e_115754cute1_E,@object
	.size		_ZN40_INTERNAL_937763c7_4_k_cu_520ae48e_115754cute1_E,(_ZN40_INTERNAL_937763c7_4_k_cu_520ae48e_115754cuda3std3__45__cpo6cbeginE - _ZN40_INTERNAL_937763c7_4_k_cu_520ae48e_115754cute1_E)
_ZN40_INTERNAL_937763c7_4_k_cu_520ae48e_115754cute1_E:
	.zero		1
	.type		_ZN40_INTERNAL_937763c7_4_k_cu_520ae48e_115754cuda3std3__45__cpo6cbeginE,@object
	.size		_ZN40_INTERNAL_937763c7_4_k_cu_520ae48e_115754cuda3std3__45__cpo6cbeginE,(_ZN40_INTERNAL_937763c7_4_k_cu_520ae48e_115754cuda3std3__48in_placeE - _ZN40_INTERNAL_937763c7_4_k_cu_520ae48e_115754cuda3std3__45__cpo6cbeginE)
_ZN40_INTERNAL_937763c7_4_k_cu_520ae48e_115754cuda3std3__45__cpo6cbeginE:
	.zero		1
	.type		_ZN40_INTERNAL_937763c7_4_k_cu_520ae48e_115754cuda3std3__48in_placeE,@object
	.size		_ZN40_INTERNAL_937763c7_4_k_cu_520ae48e_115754cuda3std3__48in_placeE,(_ZN40_INTERNAL_937763c7_4_k_cu_520ae48e_115754cuda3std6ranges3__45__cpo9iter_moveE - _ZN40_INTERNAL_937763c7_4_k_cu_520ae48e_115754cuda3std3__48in_placeE)
_ZN40_INTERNAL_937763c7_4_k_cu_520ae48e_115754cuda3std3__48in_placeE:
	.zero		1
	.type		_ZN40_INTERNAL_937763c7_4_k_cu_520ae48e_115754cuda3std6ranges3__45__cpo9iter_moveE,@object
	.size		_ZN40_INTERNAL_937763c7_4_k_cu_520ae48e_115754cuda3std6ranges3__45__cpo9iter_moveE,(_ZN40_INTERNAL_937763c7_4_k_cu_520ae48e_115754cuda3std3__45__cpo5beginE - _ZN40_INTERNAL_937763c7_4_k_cu_520ae48e_115754cuda3std6ranges3__45__cpo9iter_moveE)
_ZN40_INTERNAL_937763c7_4_k_cu_520ae48e_115754cuda3std6ranges3__45__cpo9iter_moveE:
	.zero		1
	.type		_ZN40_INTERNAL_937763c7_4_k_cu_520ae48e_115754cuda3std3__45__cpo5beginE,@object
	.size		_ZN40_INTERNAL_937763c7_4_k_cu_520ae48e_115754cuda3std3__45__cpo5beginE,(_ZN40_INTERNAL_937763c7_4_k_cu_520ae48e_115754cuda3std3__442_GLOBAL__N__937763c7_4_k_cu_520ae48e_115756ignoreE - _ZN40_INTERNAL_937763c7_4_k_cu_520ae48e_115754cuda3std3__45__cpo5beginE)
_ZN40_INTERNAL_937763c7_4_k_cu_520ae48e_115754cuda3std3__45__cpo5beginE:
	.zero		1
	.type		_ZN40_INTERNAL_937763c7_4_k_cu_520ae48e_115754cuda3std3__442_GLOBAL__N__937763c7_4_k_cu_520ae48e_115756ignoreE,@object
	.size		_ZN40_INTERNAL_937763c7_4_k_cu_520ae48e_115754cuda3std3__442_GLOBAL__N__937763c7_4_k_cu_520ae48e_115756ignoreE,(_ZN40_INTERNAL_937763c7_4_k_cu_520ae48e_115754cute7productE - _ZN40_INTERNAL_937763c7_4_k_cu_520ae48e_115754cuda3std3__442_GLOBAL__N__937763c7_4_k_cu_520ae48e_115756ignoreE)
_ZN40_INTERNAL_937763c7_4_k_cu_520ae48e_115754cuda3std3__442_GLOBAL__N__937763c7_4_k_cu_520ae48e_115756ignoreE:
	.zero		1
	.type		_ZN40_INTERNAL_937763c7_4_k_cu_520ae48e_115754cute7productE,@object
	.size		_ZN40_INTERNAL_937763c7_4_k_cu_520ae48e_115754cute7productE,(_ZN40_INTERNAL_937763c7_4_k_cu_520ae48e_115754cuda3std3__45__cpo3endE - _ZN40_INTERNAL_937763c7_4_k_cu_520ae48e_115754cute7productE)
_ZN40_INTERNAL_937763c7_4_k_cu_520ae48e_115754cute7productE:
	.zero		1
	.type		_ZN40_INTERNAL_937763c7_4_k_cu_520ae48e_115754cuda3std3__45__cpo3endE,@object
	.size		_ZN40_INTERNAL_937763c7_4_k_cu_520ae48e_115754cuda3std3__45__cpo3endE,(_ZN40_INTERNAL_937763c7_4_k_cu_520ae48e_115754cuda3std3__419piecewise_constructE - _ZN40_INTERNAL_937763c7_4_k_cu_520ae48e_115754cuda3std3__45__cpo3endE)
_ZN40_INTERNAL_937763c7_4_k_cu_520ae48e_115754cuda3std3__45__cpo3endE:
	.zero		1
	.type		_ZN40_INTERNAL_937763c7_4_k_cu_520ae48e_115754cuda3std3__419piecewise_constructE,@object
	.size		_ZN40_INTERNAL_937763c7_4_k_cu_520ae48e_115754cuda3std3__419piecewise_constructE,(_ZN40_INTERNAL_937763c7_4_k_cu_520ae48e_115754cuda3std3__45__cpo4cendE - _ZN40_INTERNAL_937763c7_4_k_cu_520ae48e_115754cuda3std3__419piecewise_constructE)
_ZN40_INTERNAL_937763c7_4_k_cu_520ae48e_115754cuda3std3__419piecewise_constructE:
	.zero		1
	.type		_ZN40_INTERNAL_937763c7_4_k_cu_520ae48e_115754cuda3std3__45__cpo4cendE,@object
	.size		_ZN40_INTERNAL_937763c7_4_k_cu_520ae48e_115754cuda3std3__45__cpo4cendE,(_ZN40_INTERNAL_937763c7_4_k_cu_520ae48e_115754cuda3std6ranges3__45__cpo4swapE - _ZN40_INTERNAL_937763c7_4_k_cu_520ae48e_115754cuda3std3__45__cpo4cendE)
_ZN40_INTERNAL_937763c7_4_k_cu_520ae48e_115754cuda3std3__45__cpo4cendE:
	.zero		1
	.type		_ZN40_INTERNAL_937763c7_4_k_cu_520ae48e_115754cuda3std6ranges3__45__cpo4swapE,@object
	.size		_ZN40_INTERNAL_937763c7_4_k_cu_520ae48e_115754cuda3std6ranges3__45__cpo4swapE,(.L_7 - _ZN40_INTERNAL_937763c7_4_k_cu_520ae48e_115754cuda3std6ranges3__45__cpo4swapE)
_ZN40_INTERNAL_937763c7_4_k_cu_520ae48e_115754cuda3std6ranges3__45__cpo4swapE:
	.zero		1
.L_7:


//--------------------- .nv.constant0._ZN7cutlass13device_kernelINS_4gemm6kernel13GemmUniversalIN4cute5tupleIJiiiiEEENS1_10collective13CollectiveMmaINS1_37MainloopSm90TmaGmmaWarpSpecializedFP8ILi2ENS5_IJNS4_1CILi1EEESB_SB_EEENS1_35KernelTmaWarpSpecializedCooperativeEEENS5_IJNSA_ILi256EEENSA_ILi80EEESF_EEENS_12float_e4m3_tENS5_IJlSB_lEEESI_SJ_NS4_8TiledMMAINS4_8MMA_AtomIJNS4_4SM904GMMA30MMA_64x16x32_F32E4M3E4M3_SS_TNILNSN_7ScaleInE1ELSP_1EEEEEENS4_6LayoutINS5_IJNSA_ILi2EEESB_SB_EEENS5_IJSB_NSA_ILi0EEESV_EEEEENS5_IJNS4_10UnderscoreESY_SY_EEEEENS4_13SM90_TMA_LOADENS4_14ComposedLayoutINS4_7SwizzleILi3ELi4ELi3EEENS4_18smem_ptr_flag_bitsILi8EEENSS_INS5_IJNSA_ILi8EEENSA_ILi128EEEEEENS5_IJS18_SB_EEEEEEEvNS4_8identityES11_S1C_vS1D_EENS_8epilogue10collective6detail29Sm90TmaWarpSpecializedAdapterINS1G_15DefaultEpilogueISI_SJ_SJ_NS1F_6thread17LinearCombinationISI_Li1EffLNS1K_9ScaleType4KindE0ELNS_15FloatRoundStyleE2ESI_EENS1_15EpilogueDefaultEEEEEvvEEEEvNT_6ParamsE --------------------------
	.section	.nv.constant0._ZN7cutlass13device_kernelINS_4gemm6kernel13GemmUniversalIN4cute5tupleIJiiiiEEENS1_10collective13CollectiveMmaINS1_37MainloopSm90TmaGmmaWarpSpecializedFP8ILi2ENS5_IJNS4_1CILi1EEESB_SB_EEENS1_35KernelTmaWarpSpecializedCooperativeEEENS5_IJNSA_ILi256EEENSA_ILi80EEESF_EEENS_12float_e4m3_tENS5_IJlSB_lEEESI_SJ_NS4_8TiledMMAINS4_8MMA_AtomIJNS4_4SM904GMMA30MMA_64x16x32_F32E4M3E4M3_SS_TNILNSN_7ScaleInE1ELSP_1EEEEEENS4_6LayoutINS5_IJNSA_ILi2EEESB_SB_EEENS5_IJSB_NSA_ILi0EEESV_EEEEENS5_IJNS4_10UnderscoreESY_SY_EEEEENS4_13SM90_TMA_LOADENS4_14ComposedLayoutINS4_7SwizzleILi3ELi4ELi3EEENS4_18smem_ptr_flag_bitsILi8EEENSS_INS5_IJNSA_ILi8EEENSA_ILi128EEEEEENS5_IJS18_SB_EEEEEEEvNS4_8identityES11_S1C_vS1D_EENS_8epilogue10collective6detail29Sm90TmaWarpSpecializedAdapterINS1G_15DefaultEpilogueISI_SJ_SJ_NS1F_6thread17LinearCombinationISI_Li1EffLNS1K_9ScaleType4KindE0ELNS_15FloatRoundStyleE2ESI_EENS1_15EpilogueDefaultEEEEEvvEEEEvNT_6ParamsE,"a",@progbits
	.sectionflags	@""
	.align	4
.nv.constant0._ZN7cutlass13device_kernelINS_4gemm6kernel13GemmUniversalIN4cute5tupleIJiiiiEEENS1_10collective13CollectiveMmaINS1_37MainloopSm90TmaGmmaWarpSpecializedFP8ILi2ENS5_IJNS4_1CILi1EEESB_SB_EEENS1_35KernelTmaWarpSpecializedCooperativeEEENS5_IJNSA_ILi256EEENSA_ILi80EEESF_EEENS_12float_e4m3_tENS5_IJlSB_lEEESI_SJ_NS4_8TiledMMAINS4_8MMA_AtomIJNS4_4SM904GMMA30MMA_64x16x32_F32E4M3E4M3_SS_TNILNSN_7ScaleInE1ELSP_1EEEEEENS4_6LayoutINS5_IJNSA_ILi2EEESB_SB_EEENS5_IJSB_NSA_ILi0EEESV_EEEEENS5_IJNS4_10UnderscoreESY_SY_EEEEENS4_13SM90_TMA_LOADENS4_14ComposedLayoutINS4_7SwizzleILi3ELi4ELi3EEENS4_18smem_ptr_flag_bitsILi8EEENSS_INS5_IJNSA_ILi8EEENSA_ILi128EEEEEENS5_IJS18_SB_EEEEEEEvNS4_8identityES11_S1C_vS1D_EENS_8epilogue10collective6detail29Sm90TmaWarpSpecializedAdapterINS1G_15DefaultEpilogueISI_SJ_SJ_NS1F_6thread17LinearCombinationISI_Li1EffLNS1K_9ScaleType4KindE0ELNS_15FloatRoundStyleE2ESI_EENS1_15EpilogueDefaultEEEEEvvEEEEvNT_6ParamsE:
	.zero		1664


//--------------------- SYMBOLS --------------------------

	.type		.nv.reservedSmem.offset0,@object
	.size		.nv.reservedSmem.offset0,0x4
